	.target	sm_90a

	.elftype	@"ET_EXEC"


//--------------------- .note.nv.tkinfo           --------------------------
	.section	.note.nv.tkinfo,"",@"SHT_NOTE"
	.sectionflags	@"SHF_NOTE_NV_TKINFO"
	.tkinfo
        /*0018*/ 	.word	0x00000002
        /*0030*/ 	.string	""
        /*0030*/ 	.string	"ptxas"
        /*0030*/ 	.string	"Cuda compilation tools, release 13.0, V13.0.88"
        /*0030*/ 	.string	"Build cuda_13.0.r13.0/compiler.36424714_0"
        /*0030*/ 	.string	"-arch sm_90a -m 64 "



//--------------------- .note.nv.cuinfo           --------------------------
	.section	.note.nv.cuinfo,"",@"SHT_NOTE"
	.sectionflags	@"SHF_NOTE_NV_CUINFO"
        /*0018*/ 	.short	0x0002
        /*001a*/ 	.short	0x005a
        /*001c*/ 	.short	0x0082
	.zero		2


//--------------------- .nv.info                  --------------------------
	.section	.nv.info,"",@"SHT_CUDA_INFO"
	.align	4


	//----- nvinfo : EIATTR_REGCOUNT
	.align		4
        /*0000*/ 	.byte	0x04, 0x2f
        /*0002*/ 	.short	(.L_12 - .L_11)
	.align		4
.L_11:
        /*0004*/ 	.word	index@(_ZN7cutlass13device_kernelINS_4gemm6kernel13GemmUniversalIN4cute5tupleIJiiiiEEENS1_10collective13CollectiveMmaINS1_40MainloopSm90TmaGmmaWarpSpecializedSparseILi10ENS5_IJNS4_1CILi1EEENSA_ILi2EEESB_EEENS1_35KernelTmaWarpSpecializedCooperativeEEENS5_IJNSA_ILi128EEENSA_ILi256EEENSA_ILi64EEEEEEaNS5_IJNS4_6LayoutINS5_IJiNS5_IJSC_iEEEiEEENS5_IJlNS5_IJSB_SC_EEElEEEEENSK_INS5_IJNS5_IJSI_iEEESQ_iEEENS5_IJNS5_IJSI_NSA_ILi4096EEEEEENS5_IJSB_lEEElEEEEEEEEaNS5_IJlSB_lEEENS4_8TiledMMAINS4_8MMA_AtomIJNS4_4SM904GMMA6SPARSE28GMMA_64x256x64_S32S8S8_SS_TNILNS12_9SparseSelE0EEEEEENSK_INS5_IJSC_SB_SB_EEENS5_IJSB_NSA_ILi0EEES19_EEEEENS5_IJNS4_10UnderscoreES1C_S1C_EEEEENS4_23SM90_TMA_LOAD_MULTICASTENS4_14ComposedLayoutINS4_7SwizzleILi1ELi4ELi3EEENS4_25smem_sparse_ptr_flag_bitsILi2ELi8EEENSK_INS5_IJNS5_IJSB_NSA_ILi8EEEEEENS5_IJSC_NSA_ILi32EEEEEEEEENS5_IJNS5_IJS19_SI_EEESN_EEEEEEEvNS4_8identityENS4_13SM90_TMA_LOADENS1G_INS1H_ILi2ELi4ELi3EEENS4_18smem_ptr_flag_bitsILi8EEENSK_INS5_IJS1L_SI_EEENS5_IJSI_SB_EEEEEEEvS1U_EENS_8epilogue10collective6detail29Sm90TmaWarpSpecializedAdapterINS25_15DefaultEpilogueIiNS5_IJSB_llEEES29_NS24_6thread17LinearCombinationIiLi1EiiLNS2A_9ScaleType4KindE0ELNS_15FloatRoundStyleE2EiEENS1_15EpilogueDefaultEEEEEvvEEEEvNT_6ParamsE)
        /*0008*/ 	.word	0x000000a8


	//----- nvinfo : EIATTR_FRAME_SIZE
	.align		4
.L_12:
        /*000c*/ 	.byte	0x04, 0x11
        /*000e*/ 	.short	(.L_14 - .L_13)
	.align		4
.L_13:
        /*0010*/ 	.word	index@(_ZN7cutlass13device_kernelINS_4gemm6kernel13GemmUniversalIN4cute5tupleIJiiiiEEENS1_10collective13CollectiveMmaINS1_40MainloopSm90TmaGmmaWarpSpecializedSparseILi10ENS5_IJNS4_1CILi1EEENSA_ILi2EEESB_EEENS1_35KernelTmaWarpSpecializedCooperativeEEENS5_IJNSA_ILi128EEENSA_ILi256EEENSA_ILi64EEEEEEaNS5_IJNS4_6LayoutINS5_IJiNS5_IJSC_iEEEiEEENS5_IJlNS5_IJSB_SC_EEElEEEEENSK_INS5_IJNS5_IJSI_iEEESQ_iEEENS5_IJNS5_IJSI_NSA_ILi4096EEEEEENS5_IJSB_lEEElEEEEEEEEaNS5_IJlSB_lEEENS4_8TiledMMAINS4_8MMA_AtomIJNS4_4SM904GMMA6SPARSE28GMMA_64x256x64_S32S8S8_SS_TNILNS12_9SparseSelE0EEEEEENSK_INS5_IJSC_SB_SB_EEENS5_IJSB_NSA_ILi0EEES19_EEEEENS5_IJNS4_10UnderscoreES1C_S1C_EEEEENS4_23SM90_TMA_LOAD_MULTICASTENS4_14ComposedLayoutINS4_7SwizzleILi1ELi4ELi3EEENS4_25smem_sparse_ptr_flag_bitsILi2ELi8EEENSK_INS5_IJNS5_IJSB_NSA_ILi8EEEEEENS5_IJSC_NSA_ILi32EEEEEEEEENS5_IJNS5_IJS19_SI_EEESN_EEEEEEEvNS4_8identityENS4_13SM90_TMA_LOADENS1G_INS1H_ILi2ELi4ELi3EEENS4_18smem_ptr_flag_bitsILi8EEENSK_INS5_IJS1L_SI_EEENS5_IJSI_SB_EEEEEEEvS1U_EENS_8epilogue10collective6detail29Sm90TmaWarpSpecializedAdapterINS25_15DefaultEpilogueIiNS5_IJSB_llEEES29_NS24_6thread17LinearCombinationIiLi1EiiLNS2A_9ScaleType4KindE0ELNS_15FloatRoundStyleE2EiEENS1_15EpilogueDefaultEEEEEvvEEEEvNT_6ParamsE)
        /*0014*/ 	.word	0x00000000


	//----- nvinfo : EIATTR_MIN_STACK_SIZE
	.align		4
.L_14:
        /*0018*/ 	.byte	0x04, 0x12
        /*001a*/ 	.short	(.L_16 - .L_15)
	.align		4
.L_15:
        /*001c*/ 	.word	index@(_ZN7cutlass13device_kernelINS_4gemm6kernel13GemmUniversalIN4cute5tupleIJiiiiEEENS1_10collective13CollectiveMmaINS1_40MainloopSm90TmaGmmaWarpSpecializedSparseILi10ENS5_IJNS4_1CILi1EEENSA_ILi2EEESB_EEENS1_35KernelTmaWarpSpecializedCooperativeEEENS5_IJNSA_ILi128EEENSA_ILi256EEENSA_ILi64EEEEEEaNS5_IJNS4_6LayoutINS5_IJiNS5_IJSC_iEEEiEEENS5_IJlNS5_IJSB_SC_EEElEEEEENSK_INS5_IJNS5_IJSI_iEEESQ_iEEENS5_IJNS5_IJSI_NSA_ILi4096EEEEEENS5_IJSB_lEEElEEEEEEEEaNS5_IJlSB_lEEENS4_8TiledMMAINS4_8MMA_AtomIJNS4_4SM904GMMA6SPARSE28GMMA_64x256x64_S32S8S8_SS_TNILNS12_9SparseSelE0EEEEEENSK_INS5_IJSC_SB_SB_EEENS5_IJSB_NSA_ILi0EEES19_EEEEENS5_IJNS4_10UnderscoreES1C_S1C_EEEEENS4_23SM90_TMA_LOAD_MULTICASTENS4_14ComposedLayoutINS4_7SwizzleILi1ELi4ELi3EEENS4_25smem_sparse_ptr_flag_bitsILi2ELi8EEENSK_INS5_IJNS5_IJSB_NSA_ILi8EEEEEENS5_IJSC_NSA_ILi32EEEEEEEEENS5_IJNS5_IJS19_SI_EEESN_EEEEEEEvNS4_8identityENS4_13SM90_TMA_LOADENS1G_INS1H_ILi2ELi4ELi3EEENS4_18smem_ptr_flag_bitsILi8EEENSK_INS5_IJS1L_SI_EEENS5_IJSI_SB_EEEEEEEvS1U_EENS_8epilogue10collective6detail29Sm90TmaWarpSpecializedAdapterINS25_15DefaultEpilogueIiNS5_IJSB_llEEES29_NS24_6thread17LinearCombinationIiLi1EiiLNS2A_9ScaleType4KindE0ELNS_15FloatRoundStyleE2EiEENS1_15EpilogueDefaultEEEEEvvEEEEvNT_6ParamsE)
        /*0020*/ 	.word	0x00000000
.L_16:


//--------------------- .nv.compat                --------------------------
	.section	.nv.compat,"",@"SHT_CUDA_COMPAT_INFO"
	.align	4
        /*0000*/ 	.byte	0x02, 0x09, 0x01, 0x00, 0x02, 0x02, 0x04, 0x00, 0x02, 0x05, 0x05, 0x00, 0x03, 0x07, 0x01, 0x01
        /*0010*/ 	.byte	0x02, 0x03, 0x01, 0x00, 0x02, 0x06, 0x01, 0x00, 0x04, 0x0b, 0x08, 0x00, 0x00, 0x00, 0x00, 0x00
        /*0020*/ 	.byte	0x00, 0x00, 0x00, 0x00


//--------------------- .nv.info._ZN7cutlass13device_kernelINS_4gemm6kernel13GemmUniversalIN4cute5tupleIJiiiiEEENS1_10collective13CollectiveMmaINS1_40MainloopSm90TmaGmmaWarpSpecializedSparseILi10ENS5_IJNS4_1CILi1EEENSA_ILi2EEESB_EEENS1_35KernelTmaWarpSpecializedCooperativeEEENS5_IJNSA_ILi128EEENSA_ILi256EEENSA_ILi64EEEEEEaNS5_IJNS4_6LayoutINS5_IJiNS5_IJSC_iEEEiEEENS5_IJlNS5_IJSB_SC_EEElEEEEENSK_INS5_IJNS5_IJSI_iEEESQ_iEEENS5_IJNS5_IJSI_NSA_ILi4096EEEEEENS5_IJSB_lEEElEEEEEEEEaNS5_IJlSB_lEEENS4_8TiledMMAINS4_8MMA_AtomIJNS4_4SM904GMMA6SPARSE28GMMA_64x256x64_S32S8S8_SS_TNILNS12_9SparseSelE0EEEEEENSK_INS5_IJSC_SB_SB_EEENS5_IJSB_NSA_ILi0EEES19_EEEEENS5_IJNS4_10UnderscoreES1C_S1C_EEEEENS4_23SM90_TMA_LOAD_MULTICASTENS4_14ComposedLayoutINS4_7SwizzleILi1ELi4ELi3EEENS4_25smem_sparse_ptr_flag_bitsILi2ELi8EEENSK_INS5_IJNS5_IJSB_NSA_ILi8EEEEEENS5_IJSC_NSA_ILi32EEEEEEEEENS5_IJNS5_IJS19_SI_EEESN_EEEEEEEvNS4_8identityENS4_13SM90_TMA_LOADENS1G_INS1H_ILi2ELi4ELi3EEENS4_18smem_ptr_flag_bitsILi8EEENSK_INS5_IJS1L_SI_EEENS5_IJSI_SB_EEEEEEEvS1U_EENS_8epilogue10collective6detail29Sm90TmaWarpSpecializedAdapterINS25_15DefaultEpilogueIiNS5_IJSB_llEEES29_NS24_6thread17LinearCombinationIiLi1EiiLNS2A_9ScaleType4KindE0ELNS_15FloatRoundStyleE2EiEENS1_15EpilogueDefaultEEEEEvvEEEEvNT_6ParamsE --------------------------
	.section	.nv.info._ZN7cutlass13device_kernelINS_4gemm6kernel13GemmUniversalIN4cute5tupleIJiiiiEEENS1_10collective13CollectiveMmaINS1_40MainloopSm90TmaGmmaWarpSpecializedSparseILi10ENS5_IJNS4_1CILi1EEENSA_ILi2EEESB_EEENS1_35KernelTmaWarpSpecializedCooperativeEEENS5_IJNSA_ILi128EEENSA_ILi256EEENSA_ILi64EEEEEEaNS5_IJNS4_6LayoutINS5_IJiNS5_IJSC_iEEEiEEENS5_IJlNS5_IJSB_SC_EEElEEEEENSK_INS5_IJNS5_IJSI_iEEESQ_iEEENS5_IJNS5_IJSI_NSA_ILi4096EEEEEENS5_IJSB_lEEElEEEEEEEEaNS5_IJlSB_lEEENS4_8TiledMMAINS4_8MMA_AtomIJNS4_4SM904GMMA6SPARSE28GMMA_64x256x64_S32S8S8_SS_TNILNS12_9SparseSelE0EEEEEENSK_INS5_IJSC_SB_SB_EEENS5_IJSB_NSA_ILi0EEES19_EEEEENS5_IJNS4_10UnderscoreES1C_S1C_EEEEENS4_23SM90_TMA_LOAD_MULTICASTENS4_14ComposedLayoutINS4_7SwizzleILi1ELi4ELi3EEENS4_25smem_sparse_ptr_flag_bitsILi2ELi8EEENSK_INS5_IJNS5_IJSB_NSA_ILi8EEEEEENS5_IJSC_NSA_ILi32EEEEEEEEENS5_IJNS5_IJS19_SI_EEESN_EEEEEEEvNS4_8identityENS4_13SM90_TMA_LOADENS1G_INS1H_ILi2ELi4ELi3EEENS4_18smem_ptr_flag_bitsILi8EEENSK_INS5_IJS1L_SI_EEENS5_IJSI_SB_EEEEEEEvS1U_EENS_8epilogue10collective6detail29Sm90TmaWarpSpecializedAdapterINS25_15DefaultEpilogueIiNS5_IJSB_llEEES29_NS24_6thread17LinearCombinationIiLi1EiiLNS2A_9ScaleType4KindE0ELNS_15FloatRoundStyleE2EiEENS1_15EpilogueDefaultEEEEEvvEEEEvNT_6ParamsE,"",@"SHT_CUDA_INFO"
	.sectionflags	@""
	.align	4


	//----- nvinfo : EIATTR_CUDA_API_VERSION
	.align		4
        /*0000*/ 	.byte	0x04, 0x37
        /*0002*/ 	.short	(.L_18 - .L_17)
.L_17:
        /*0004*/ 	.word	0x00000082


	//----- nvinfo : EIATTR_KPARAM_INFO
	.align		4
.L_18:
        /*0008*/ 	.byte	0x04, 0x17
        /*000a*/ 	.short	(.L_20 - .L_19)
.L_19:
        /*000c*/ 	.word	0x00000000
        /*0010*/ 	.short	0x0000
        /*0012*/ 	.short	0x0070
        /*0014*/ 	.byte	0x00, 0xf0, 0x01, 0x14


	//----- nvinfo : EIATTR_SPARSE_MMA_MASK
	.align		4
.L_20:
        /*0018*/ 	.byte	0x03, 0x50
        /*001a*/ 	.short	0x0004


	//----- nvinfo : EIATTR_MAXREG_COUNT
	.align		4
        /*001c*/ 	.byte	0x03, 0x1b
        /*001e*/ 	.short	0x00a8


	//----- nvinfo : EIATTR_NUM_BARRIERS
	.align		4
        /*0020*/ 	.byte	0x02, 0x4c
        /*0022*/ 	.byte	0x01
	.zero		1


	//----- nvinfo : EIATTR_MERCURY_ISA_VERSION
	.align		4
        /*0024*/ 	.byte	0x03, 0x5f
        /*0026*/ 	.short	0x0101


	//----- nvinfo : EIATTR_INT_WARP_WIDE_INSTR_OFFSETS
	.align		4
        /*0028*/ 	.byte	0x04, 0x31
        /*002a*/ 	.short	(.L_22 - .L_21)


	//   ....[0]....
.L_21:
        /*002c*/ 	.word	0x00000590


	//   ....[1]....
        /*0030*/ 	.word	0x000005b0


	//   ....[2]....
        /*0034*/ 	.word	0x00000750


	//----- nvinfo : EIATTR_COOP_GROUP_MASK_REGIDS
	.align		4
.L_22:
        /*0038*/ 	.byte	0x04, 0x29
        /*003a*/ 	.short	(.L_24 - .L_23)


	//   ....[0]....
.L_23:
        /*003c*/ 	.word	0xffffffff


	//   ....[1]....
        /*0040*/ 	.word	0xffffffff


	//   ....[2]....
        /*0044*/ 	.word	0xffffffff


	//   ....[3]....
        /*0048*/ 	.word	0xffffffff


	//   ....[4]....
        /*004c*/ 	.word	0xffffffff


	//   ....[5]....
        /*0050*/ 	.word	0xffffffff


	//----- nvinfo : EIATTR_COOP_GROUP_INSTR_OFFSETS
	.align		4
.L_24:
        /*0054*/ 	.byte	0x04, 0x28
        /*0056*/ 	.short	(.L_26 - .L_25)


	//   ....[0]....
.L_25:
        /*0058*/ 	.word	0x00000060


	//   ....[1]....
        /*005c*/ 	.word	0x00000070


	//   ....[2]....
        /*0060*/ 	.word	0x00000160


	//   ....[3]....
        /*0064*/ 	.word	0x000003e0


	//   ....[4]....
        /*0068*/ 	.word	0x00000890


	//   ....[5]....
        /*006c*/ 	.word	0x00001310


	//----- nvinfo : EIATTR_REG_RECONFIG
	.align		4
.L_26:
        /*0070*/ 	.byte	0x01, 0x54
	.zero		2


	//----- nvinfo : EIATTR_MBARRIER_INSTR_OFFSETS
	.align		4
        /*0074*/ 	.byte	0x04, 0x39
        /*0076*/ 	.short	(.L_28 - .L_27)


	//   ....[0]....
.L_27:
        /*0078*/ 	.word	0x00000280
        /*007c*/ 	.word	0x000000ff
        /*0080*/ 	.word	0x00000000
        /*0084*/ 	.short	0x0100
        /*0086*/ 	.byte	0x08
	.zero		1


	//   ....[1]....
        /*0088*/ 	.word	0x00000290
        /*008c*/ 	.word	0x000000ff
        /*0090*/ 	.word	0x00000050
        /*0094*/ 	.short	0x0100
        /*0096*/ 	.byte	0x08
	.zero		1


	//   ....[2]....
        /*0098*/ 	.word	0x000002a0
        /*009c*/ 	.word	0x000000ff
        /*00a0*/ 	.word	0x00000008
        /*00a4*/ 	.short	0x0100
        /*00a6*/ 	.byte	0x08
	.zero		1


	//   ....[3]....
        /*00a8*/ 	.word	0x000002b0
        /*00ac*/ 	.word	0x000000ff
        /*00b0*/ 	.word	0x00000058
        /*00b4*/ 	.short	0x0100
        /*00b6*/ 	.byte	0x08
	.zero		1


	//   ....[4]....
        /*00b8*/ 	.word	0x000002c0
        /*00bc*/ 	.word	0x000000ff
        /*00c0*/ 	.word	0x00000010
        /*00c4*/ 	.short	0x0100
        /*00c6*/ 	.byte	0x08
	.zero		1


	//   ....[5]....
        /*00c8*/ 	.word	0x000002d0
        /*00cc*/ 	.word	0x000000ff
        /*00d0*/ 	.word	0x00000060
        /*00d4*/ 	.short	0x0100
        /*00d6*/ 	.byte	0x08
	.zero		1


	//   ....[6]....
        /*00d8*/ 	.word	0x000002e0
        /*00dc*/ 	.word	0x000000ff
        /*00e0*/ 	.word	0x00000018
        /*00e4*/ 	.short	0x0100
        /*00e6*/ 	.byte	0x08
	.zero		1


	//   ....[7]....
        /*00e8*/ 	.word	0x000002f0
        /*00ec*/ 	.word	0x000000ff
        /*00f0*/ 	.word	0x00000068
        /*00f4*/ 	.short	0x0100
        /*00f6*/ 	.byte	0x08
	.zero		1


	//   ....[8]....
        /*00f8*/ 	.word	0x00000300
        /*00fc*/ 	.word	0x000000ff
        /*0100*/ 	.word	0x00000020
        /*0104*/ 	.short	0x0100
        /*0106*/ 	.byte	0x08
	.zero		1


	//   ....[9]....
        /*0108*/ 	.word	0x00000310
        /*010c*/ 	.word	0x000000ff
        /*0110*/ 	.word	0x00000070
        /*0114*/ 	.short	0x0100
        /*0116*/ 	.byte	0x08
	.zero		1


	//   ....[10]....
        /*0118*/ 	.word	0x00000320
        /*011c*/ 	.word	0x000000ff
        /*0120*/ 	.word	0x00000028
        /*0124*/ 	.short	0x0100
        /*0126*/ 	.byte	0x08
	.zero		1


	//   ....[11]....
        /*0128*/ 	.word	0x00000330
        /*012c*/ 	.word	0x000000ff
        /*0130*/ 	.word	0x00000078
        /*0134*/ 	.short	0x0100
        /*0136*/ 	.byte	0x08
	.zero		1


	//   ....[12]....
        /*0138*/ 	.word	0x00000340
        /*013c*/ 	.word	0x000000ff
        /*0140*/ 	.word	0x00000030
        /*0144*/ 	.short	0x0100
        /*0146*/ 	.byte	0x08
	.zero		1


	//   ....[13]....
        /*0148*/ 	.word	0x00000350
        /*014c*/ 	.word	0x000000ff
        /*0150*/ 	.word	0x00000080
        /*0154*/ 	.short	0x0100
        /*0156*/ 	.byte	0x08
	.zero		1


	//   ....[14]....
        /*0158*/ 	.word	0x00000360
        /*015c*/ 	.word	0x000000ff
        /*0160*/ 	.word	0x00000038
        /*0164*/ 	.short	0x0100
        /*0166*/ 	.byte	0x08
	.zero		1


	//   ....[15]....
        /*0168*/ 	.word	0x00000370
        /*016c*/ 	.word	0x000000ff
        /*0170*/ 	.word	0x00000088
        /*0174*/ 	.short	0x0100
        /*0176*/ 	.byte	0x08
	.zero		1


	//   ....[16]....
        /*0178*/ 	.word	0x00000380
        /*017c*/ 	.word	0x000000ff
        /*0180*/ 	.word	0x00000040
        /*0184*/ 	.short	0x0100
        /*0186*/ 	.byte	0x08
	.zero		1


	//   ....[17]....
        /*0188*/ 	.word	0x00000390
        /*018c*/ 	.word	0x000000ff
        /*0190*/ 	.word	0x00000090
        /*0194*/ 	.short	0x0100
        /*0196*/ 	.byte	0x08
	.zero		1


	//   ....[18]....
        /*0198*/ 	.word	0x000003a0
        /*019c*/ 	.word	0x000000ff
        /*01a0*/ 	.word	0x00000048
        /*01a4*/ 	.short	0x0100
        /*01a6*/ 	.byte	0x08
	.zero		1


	//   ....[19]....
        /*01a8*/ 	.word	0x000003b0
        /*01ac*/ 	.word	0x000000ff
        /*01b0*/ 	.word	0x00000098
        /*01b4*/ 	.short	0x0100
        /*01b6*/ 	.byte	0x08
	.zero		1


	//   ....[20]....
        /*01b8*/ 	.word	0x000007e0
        /*01bc*/ 	.word	0x000000ff
        /*01c0*/ 	.word	0x000000b0
        /*01c4*/ 	.short	0x0100
        /*01c6*/ 	.byte	0x06
	.zero		1


	//   ....[21]....
        /*01c8*/ 	.word	0x00000840
        /*01cc*/ 	.word	0x000000ff
        /*01d0*/ 	.word	0x000000b8
        /*01d4*/ 	.short	0x0100
        /*01d6*/ 	.byte	0x06
	.zero		1


	//   ....[22]....
        /*01d8*/ 	.word	0x00001820
        /*01dc*/ 	.word	0x000000ff
        /*01e0*/ 	.word	0x00000000
        /*01e4*/ 	.short	0x010a
        /*01e6*/ 	.byte	0x08
	.zero		1


	//   ....[23]....
        /*01e8*/ 	.word	0x000018c0
        /*01ec*/ 	.word	0x000000ff
        /*01f0*/ 	.word	0x00000000
        /*01f4*/ 	.short	0x010a
        /*01f6*/ 	.byte	0x08
	.zero		1


	//   ....[24]....
        /*01f8*/ 	.word	0x00001a60
        /*01fc*/ 	.word	0x0000000e
        /*0200*/ 	.word	0x00000000
        /*0204*/ 	.short	0x0101
        /*0206*/ 	.byte	0x3f
	.zero		1


	//   ....[25]....
        /*0208*/ 	.word	0x0000bfd0
        /*020c*/ 	.word	0x00000017
        /*0210*/ 	.word	0x00000050
        /*0214*/ 	.short	0x010a
        /*0216*/ 	.byte	0x3f
	.zero		1


	//   ....[26]....
        /*0218*/ 	.word	0x0000c3f0
        /*021c*/ 	.word	0x00000005
        /*0220*/ 	.word	0x000000b8
        /*0224*/ 	.short	0x0101
        /*0226*/ 	.byte	0x3f
	.zero		1


	//   ....[27]....
        /*0228*/ 	.word	0x0000cb30
        /*022c*/ 	.word	0x00000005
        /*0230*/ 	.word	0x00000000
        /*0234*/ 	.short	0x010a
        /*0236*/ 	.byte	0x3f
	.zero		1


	//   ....[28]....
        /*0238*/ 	.word	0x0000cbb0
        /*023c*/ 	.word	0x00000007
        /*0240*/ 	.word	0x00000000
        /*0244*/ 	.short	0x010a
        /*0246*/ 	.byte	0x3f
	.zero		1


	//   ....[29]....
        /*0248*/ 	.word	0x0000cc40
        /*024c*/ 	.word	0x00000006
        /*0250*/ 	.word	0x00000000
        /*0254*/ 	.short	0x010a
        /*0256*/ 	.byte	0x3f
	.zero		1


	//   ....[30]....
        /*0258*/ 	.word	0x0000ccd0
        /*025c*/ 	.word	0x00000009
        /*0260*/ 	.word	0x00000000
        /*0264*/ 	.short	0x010a
        /*0266*/ 	.byte	0x3f
	.zero		1


	//   ....[31]....
        /*0268*/ 	.word	0x0000cd60
        /*026c*/ 	.word	0x00000006
        /*0270*/ 	.word	0x00000000
        /*0274*/ 	.short	0x010a
        /*0276*/ 	.byte	0x3f
	.zero		1


	//   ....[32]....
        /*0278*/ 	.word	0x0000cdf0
        /*027c*/ 	.word	0x00000009
        /*0280*/ 	.word	0x00000000
        /*0284*/ 	.short	0x010a
        /*0286*/ 	.byte	0x3f
	.zero		1


	//   ....[33]....
        /*0288*/ 	.word	0x0000ce80
        /*028c*/ 	.word	0x00000006
        /*0290*/ 	.word	0x00000000
        /*0294*/ 	.short	0x010a
        /*0296*/ 	.byte	0x3f
	.zero		1


	//   ....[34]....
        /*0298*/ 	.word	0x0000cf10
        /*029c*/ 	.word	0x00000009
        /*02a0*/ 	.word	0x00000000
        /*02a4*/ 	.short	0x010a
        /*02a6*/ 	.byte	0x3f
	.zero		1


	//   ....[35]....
        /*02a8*/ 	.word	0x0000cfa0
        /*02ac*/ 	.word	0x00000006
        /*02b0*/ 	.word	0x00000000
        /*02b4*/ 	.short	0x010a
        /*02b6*/ 	.byte	0x3f
	.zero		1


	//   ....[36]....
        /*02b8*/ 	.word	0x0000d030
        /*02bc*/ 	.word	0x00000003
        /*02c0*/ 	.word	0x00000000
        /*02c4*/ 	.short	0x010a
        /*02c6*/ 	.byte	0x3f
	.zero		1


	//   ....[37]....
        /*02c8*/ 	.word	0x0000d0a0
        /*02cc*/ 	.word	0x0000000f
        /*02d0*/ 	.word	0x00000000
        /*02d4*/ 	.short	0x010a
        /*02d6*/ 	.byte	0x3f
	.zero		1


	//   ....[38]....
        /*02d8*/ 	.word	0x0000d170
        /*02dc*/ 	.word	0x00000017
        /*02e0*/ 	.word	0x00000050
        /*02e4*/ 	.short	0x010a
        /*02e6*/ 	.byte	0x3f
	.zero		1


	//   ....[39]....
        /*02e8*/ 	.word	0x0000d240
        /*02ec*/ 	.word	0x00000005
        /*02f0*/ 	.word	0x00000000
        /*02f4*/ 	.short	0x010a
        /*02f6*/ 	.byte	0x3f
	.zero		1


	//   ....[40]....
        /*02f8*/ 	.word	0x0000d290
        /*02fc*/ 	.word	0x00000007
        /*0300*/ 	.word	0x00000000
        /*0304*/ 	.short	0x010a
        /*0306*/ 	.byte	0x3f
	.zero		1


	//   ....[41]....
        /*0308*/ 	.word	0x0000d2e0
        /*030c*/ 	.word	0x00000006
        /*0310*/ 	.word	0x00000000
        /*0314*/ 	.short	0x010a
        /*0316*/ 	.byte	0x3f
	.zero		1


	//   ....[42]....
        /*0318*/ 	.word	0x0000d330
        /*031c*/ 	.word	0x00000009
        /*0320*/ 	.word	0x00000000
        /*0324*/ 	.short	0x010a
        /*0326*/ 	.byte	0x3f
	.zero		1


	//   ....[43]....
        /*0328*/ 	.word	0x0000d380
        /*032c*/ 	.word	0x00000006
        /*0330*/ 	.word	0x00000000
        /*0334*/ 	.short	0x010a
        /*0336*/ 	.byte	0x3f
	.zero		1


	//   ....[44]....
        /*0338*/ 	.word	0x0000d3d0
        /*033c*/ 	.word	0x00000009
        /*0340*/ 	.word	0x00000000
        /*0344*/ 	.short	0x010a
        /*0346*/ 	.byte	0x3f
	.zero		1


	//   ....[45]....
        /*0348*/ 	.word	0x0000d420
        /*034c*/ 	.word	0x00000006
        /*0350*/ 	.word	0x00000000
        /*0354*/ 	.short	0x010a
        /*0356*/ 	.byte	0x3f
	.zero		1


	//   ....[46]....
        /*0358*/ 	.word	0x0000d470
        /*035c*/ 	.word	0x00000009
        /*0360*/ 	.word	0x00000000
        /*0364*/ 	.short	0x010a
        /*0366*/ 	.byte	0x3f
	.zero		1


	//   ....[47]....
        /*0368*/ 	.word	0x0000d4c0
        /*036c*/ 	.word	0x00000006
        /*0370*/ 	.word	0x00000000
        /*0374*/ 	.short	0x010a
        /*0376*/ 	.byte	0x3f
	.zero		1


	//----- nvinfo : EIATTR_NUM_MBARRIERS
	.align		4
.L_28:
        /*0378*/ 	.byte	0x03, 0x38
        /*037a*/ 	.short	0x0016


	//----- nvinfo : EIATTR_EXIT_INSTR_OFFSETS
	.align		4
        /*037c*/ 	.byte	0x04, 0x1c
        /*037e*/ 	.short	(.L_30 - .L_29)


	//   ....[0]....
.L_29:
        /*0380*/ 	.word	0x000009f0


	//   ....[1]....
        /*0384*/ 	.word	0x000011e0


	//   ....[2]....
        /*0388*/ 	.word	0x0000b6b0


	//   ....[3]....
        /*038c*/ 	.word	0x0000bc10


	//   ....[4]....
        /*0390*/ 	.word	0x0000d080


	//----- nvinfo : EIATTR_MAX_THREADS
	.align		4
.L_30:
        /*0394*/ 	.byte	0x04, 0x05
        /*0396*/ 	.short	(.L_32 - .L_31)
.L_31:
        /*0398*/ 	.word	0x00000180
        /*039c*/ 	.word	0x00000001
        /*03a0*/ 	.word	0x00000001


	//----- nvinfo : EIATTR_CRS_STACK_SIZE
	.align		4
.L_32:
        /*03a4*/ 	.byte	0x04, 0x1e
        /*03a6*/ 	.short	(.L_34 - .L_33)
.L_33:
        /*03a8*/ 	.word	0x00000000


	//----- nvinfo : EIATTR_CBANK_PARAM_SIZE
	.align		4
.L_34:
        /*03ac*/ 	.byte	0x03, 0x19
        /*03ae*/ 	.short	0x0570


	//----- nvinfo : EIATTR_PARAM_CBANK
	.align		4
        /*03b0*/ 	.byte	0x04, 0x0a
        /*03b2*/ 	.short	(.L_36 - .L_35)
	.align		4
.L_35:
        /*03b4*/ 	.word	index@(.nv.constant0._ZN7cutlass13device_kernelINS_4gemm6kernel13GemmUniversalIN4cute5tupleIJiiiiEEENS1_10collective13CollectiveMmaINS1_40MainloopSm90TmaGmmaWarpSpecializedSparseILi10ENS5_IJNS4_1CILi1EEENSA_ILi2EEESB_EEENS1_35KernelTmaWarpSpecializedCooperativeEEENS5_IJNSA_ILi128EEENSA_ILi256EEENSA_ILi64EEEEEEaNS5_IJNS4_6LayoutINS5_IJiNS5_IJSC_iEEEiEEENS5_IJlNS5_IJSB_SC_EEElEEEEENSK_INS5_IJNS5_IJSI_iEEESQ_iEEENS5_IJNS5_IJSI_NSA_ILi4096EEEEEENS5_IJSB_lEEElEEEEEEEEaNS5_IJlSB_lEEENS4_8TiledMMAINS4_8MMA_AtomIJNS4_4SM904GMMA6SPARSE28GMMA_64x256x64_S32S8S8_SS_TNILNS12_9SparseSelE0EEEEEENSK_INS5_IJSC_SB_SB_EEENS5_IJSB_NSA_ILi0EEES19_EEEEENS5_IJNS4_10UnderscoreES1C_S1C_EEEEENS4_23SM90_TMA_LOAD_MULTICASTENS4_14ComposedLayoutINS4_7SwizzleILi1ELi4ELi3EEENS4_25smem_sparse_ptr_flag_bitsILi2ELi8EEENSK_INS5_IJNS5_IJSB_NSA_ILi8EEEEEENS5_IJSC_NSA_ILi32EEEEEEEEENS5_IJNS5_IJS19_SI_EEESN_EEEEEEEvNS4_8identityENS4_13SM90_TMA_LOADENS1G_INS1H_ILi2ELi4ELi3EEENS4_18smem_ptr_flag_bitsILi8EEENSK_INS5_IJS1L_SI_EEENS5_IJSI_SB_EEEEEEEvS1U_EENS_8epilogue10collective6detail29Sm90TmaWarpSpecializedAdapterINS25_15DefaultEpilogueIiNS5_IJSB_llEEES29_NS24_6thread17LinearCombinationIiLi1EiiLNS2A_9ScaleType4KindE0ELNS_15FloatRoundStyleE2EiEENS1_15EpilogueDefaultEEEEEvvEEEEvNT_6ParamsE)
        /*03b8*/ 	.short	0x0210
        /*03ba*/ 	.short	0x0570


	//----- nvinfo : EIATTR_SW_WAR
	.align		4
.L_36:
        /*03bc*/ 	.byte	0x04, 0x36
        /*03be*/ 	.short	(.L_38 - .L_37)
.L_37:
        /*03c0*/ 	.word	0x00000008
.L_38:


//--------------------- .nv.callgraph             --------------------------
	.section	.nv.callgraph,"",@"SHT_CUDA_CALLGRAPH"
	.align	4
	.sectionentsize	8
	.align		4
        /*0000*/ 	.word	0x00000000
	.align		4
        /*0004*/ 	.word	0xffffffff
	.align		4
        /*0008*/ 	.word	0x00000000
	.align		4
        /*000c*/ 	.word	0xfffffffe
	.align		4
        /*0010*/ 	.word	0x00000000
	.align		4
        /*0014*/ 	.word	0xfffffffd
	.align		4
        /*0018*/ 	.word	0x00000000
	.align		4
        /*001c*/ 	.word	0xfffffffc


//--------------------- .nv.constant4             --------------------------
	.section	.nv.constant4,"a",@progbits
	.align	8
	.align		8
.nv.constant4:
        /*0000*/ 	.dword	_ZN39_INTERNAL_7dcd330f_4_k_cu_7108fc2f_27974cuda3std3__45__cpo5beginE
	.align		8
        /*0008*/ 	.dword	_ZN39_INTERNAL_7dcd330f_4_k_cu_7108fc2f_27974cuda3std3__45__cpo3endE
	.align		8
        /*0010*/ 	.dword	_ZN39_INTERNAL_7dcd330f_4_k_cu_7108fc2f_27974cuda3std3__45__cpo6cbeginE
	.align		8
        /*0018*/ 	.dword	_ZN39_INTERNAL_7dcd330f_4_k_cu_7108fc2f_27974cuda3std3__45__cpo4cendE
	.align		8
        /*0020*/ 	.dword	_ZN39_INTERNAL_7dcd330f_4_k_cu_7108fc2f_27974cuda3std3__441_GLOBAL__N__7dcd330f_4_k_cu_7108fc2f_27976ignoreE
	.align		8
        /*0028*/ 	.dword	_ZN39_INTERNAL_7dcd330f_4_k_cu_7108fc2f_27974cuda3std3__419piecewise_constructE
	.align		8
        /*0030*/ 	.dword	_ZN39_INTERNAL_7dcd330f_4_k_cu_7108fc2f_27974cuda3std3__48in_placeE
	.align		8
        /*0038*/ 	.dword	_ZN39_INTERNAL_7dcd330f_4_k_cu_7108fc2f_27974cuda3std6ranges3__45__cpo4swapE
	.align		8
        /*0040*/ 	.dword	_ZN39_INTERNAL_7dcd330f_4_k_cu_7108fc2f_27974cuda3std6ranges3__45__cpo9iter_moveE
	.align		8
        /*0048*/ 	.dword	_ZN39_INTERNAL_7dcd330f_4_k_cu_7108fc2f_27974cute7productE
	.align		8
        /*0050*/ 	.dword	_ZN39_INTERNAL_7dcd330f_4_k_cu_7108fc2f_27974cute1_E


//--------------------- .text._ZN7cutlass13device_kernelINS_4gemm6kernel13GemmUniversalIN4cute5tupleIJiiiiEEENS1_10collective13CollectiveMmaINS1_40MainloopSm90TmaGmmaWarpSpecializedSparseILi10ENS5_IJNS4_1CILi1EEENSA_ILi2EEESB_EEENS1_35KernelTmaWarpSpecializedCooperativeEEENS5_IJNSA_ILi128EEENSA_ILi256EEENSA_ILi64EEEEEEaNS5_IJNS4_6LayoutINS5_IJiNS5_IJSC_iEEEiEEENS5_IJlNS5_IJSB_SC_EEElEEEEENSK_INS5_IJNS5_IJSI_iEEESQ_iEEENS5_IJNS5_IJSI_NSA_ILi4096EEEEEENS5_IJSB_lEEElEEEEEEEEaNS5_IJlSB_lEEENS4_8TiledMMAINS4_8MMA_AtomIJNS4_4SM904GMMA6SPARSE28GMMA_64x256x64_S32S8S8_SS_TNILNS12_9SparseSelE0EEEEEENSK_INS5_IJSC_SB_SB_EEENS5_IJSB_NSA_ILi0EEES19_EEEEENS5_IJNS4_10UnderscoreES1C_S1C_EEEEENS4_23SM90_TMA_LOAD_MULTICASTENS4_14ComposedLayoutINS4_7SwizzleILi1ELi4ELi3EEENS4_25smem_sparse_ptr_flag_bitsILi2ELi8EEENSK_INS5_IJNS5_IJSB_NSA_ILi8EEEEEENS5_IJSC_NSA_ILi32EEEEEEEEENS5_IJNS5_IJS19_SI_EEESN_EEEEEEEvNS4_8identityENS4_13SM90_TMA_LOADENS1G_INS1H_ILi2ELi4ELi3EEENS4_18smem_ptr_flag_bitsILi8EEENSK_INS5_IJS1L_SI_EEENS5_IJSI_SB_EEEEEEEvS1U_EENS_8epilogue10collective6detail29Sm90TmaWarpSpecializedAdapterINS25_15DefaultEpilogueIiNS5_IJSB_llEEES29_NS24_6thread17LinearCombinationIiLi1EiiLNS2A_9ScaleType4KindE0ELNS_15FloatRoundStyleE2EiEENS1_15EpilogueDefaultEEEEEvvEEEEvNT_6ParamsE --------------------------
	.section	.text._ZN7cutlass13device_kernelINS_4gemm6kernel13GemmUniversalIN4cute5tupleIJiiiiEEENS1_10collective13CollectiveMmaINS1_40MainloopSm90TmaGmmaWarpSpecializedSparseILi10ENS5_IJNS4_1CILi1EEENSA_ILi2EEESB_EEENS1_35KernelTmaWarpSpecializedCooperativeEEENS5_IJNSA_ILi128EEENSA_ILi256EEENSA_ILi64EEEEEEaNS5_IJNS4_6LayoutINS5_IJiNS5_IJSC_iEEEiEEENS5_IJlNS5_IJSB_SC_EEElEEEEENSK_INS5_IJNS5_IJSI_iEEESQ_iEEENS5_IJNS5_IJSI_NSA_ILi4096EEEEEENS5_IJSB_lEEElEEEEEEEEaNS5_IJlSB_lEEENS4_8TiledMMAINS4_8MMA_AtomIJNS4_4SM904GMMA6SPARSE28GMMA_64x256x64_S32S8S8_SS_TNILNS12_9SparseSelE0EEEEEENSK_INS5_IJSC_SB_SB_EEENS5_IJSB_NSA_ILi0EEES19_EEEEENS5_IJNS4_10UnderscoreES1C_S1C_EEEEENS4_23SM90_TMA_LOAD_MULTICASTENS4_14ComposedLayoutINS4_7SwizzleILi1ELi4ELi3EEENS4_25smem_sparse_ptr_flag_bitsILi2ELi8EEENSK_INS5_IJNS5_IJSB_NSA_ILi8EEEEEENS5_IJSC_NSA_ILi32EEEEEEEEENS5_IJNS5_IJS19_SI_EEESN_EEEEEEEvNS4_8identityENS4_13SM90_TMA_LOADENS1G_INS1H_ILi2ELi4ELi3EEENS4_18smem_ptr_flag_bitsILi8EEENSK_INS5_IJS1L_SI_EEENS5_IJSI_SB_EEEEEEEvS1U_EENS_8epilogue10collective6detail29Sm90TmaWarpSpecializedAdapterINS25_15DefaultEpilogueIiNS5_IJSB_llEEES29_NS24_6thread17LinearCombinationIiLi1EiiLNS2A_9ScaleType4KindE0ELNS_15FloatRoundStyleE2EiEENS1_15EpilogueDefaultEEEEEvvEEEEvNT_6ParamsE,"ax",@progbits
	.align	128
.text._ZN7cutlass13device_kernelINS_4gemm6kernel13GemmUniversalIN4cute5tupleIJiiiiEEENS1_10collective13CollectiveMmaINS1_40MainloopSm90TmaGmmaWarpSpecializedSparseILi10ENS5_IJNS4_1CILi1EEENSA_ILi2EEESB_EEENS1_35KernelTmaWarpSpecializedCooperativeEEENS5_IJNSA_ILi128EEENSA_ILi256EEENSA_ILi64EEEEEEaNS5_IJNS4_6LayoutINS5_IJiNS5_IJSC_iEEEiEEENS5_IJlNS5_IJSB_SC_EEElEEEEENSK_INS5_IJNS5_IJSI_iEEESQ_iEEENS5_IJNS5_IJSI_NSA_ILi4096EEEEEENS5_IJSB_lEEElEEEEEEEEaNS5_IJlSB_lEEENS4_8TiledMMAINS4_8MMA_AtomIJNS4_4SM904GMMA6SPARSE28GMMA_64x256x64_S32S8S8_SS_TNILNS12_9SparseSelE0EEEEEENSK_INS5_IJSC_SB_SB_EEENS5_IJSB_NSA_ILi0EEES19_EEEEENS5_IJNS4_10UnderscoreES1C_S1C_EEEEENS4_23SM90_TMA_LOAD_MULTICASTENS4_14ComposedLayoutINS4_7SwizzleILi1ELi4ELi3EEENS4_25smem_sparse_ptr_flag_bitsILi2ELi8EEENSK_INS5_IJNS5_IJSB_NSA_ILi8EEEEEENS5_IJSC_NSA_ILi32EEEEEEEEENS5_IJNS5_IJS19_SI_EEESN_EEEEEEEvNS4_8identityENS4_13SM90_TMA_LOADENS1G_INS1H_ILi2ELi4ELi3EEENS4_18smem_ptr_flag_bitsILi8EEENSK_INS5_IJS1L_SI_EEENS5_IJSI_SB_EEEEEEEvS1U_EENS_8epilogue10collective6detail29Sm90TmaWarpSpecializedAdapterINS25_15DefaultEpilogueIiNS5_IJSB_llEEES29_NS24_6thread17LinearCombinationIiLi1EiiLNS2A_9ScaleType4KindE0ELNS_15FloatRoundStyleE2EiEENS1_15EpilogueDefaultEEEEEvvEEEEvNT_6ParamsE:
        .type           _ZN7cutlass13device_kernelINS_4gemm6kernel13GemmUniversalIN4cute5tupleIJiiiiEEENS1_10collective13CollectiveMmaINS1_40MainloopSm90TmaGmmaWarpSpecializedSparseILi10ENS5_IJNS4_1CILi1EEENSA_ILi2EEESB_EEENS1_35KernelTmaWarpSpecializedCooperativeEEENS5_IJNSA_ILi128EEENSA_ILi256EEENSA_ILi64EEEEEEaNS5_IJNS4_6LayoutINS5_IJiNS5_IJSC_iEEEiEEENS5_IJlNS5_IJSB_SC_EEElEEEEENSK_INS5_IJNS5_IJSI_iEEESQ_iEEENS5_IJNS5_IJSI_NSA_ILi4096EEEEEENS5_IJSB_lEEElEEEEEEEEaNS5_IJlSB_lEEENS4_8TiledMMAINS4_8MMA_AtomIJNS4_4SM904GMMA6SPARSE28GMMA_64x256x64_S32S8S8_SS_TNILNS12_9SparseSelE0EEEEEENSK_INS5_IJSC_SB_SB_EEENS5_IJSB_NSA_ILi0EEES19_EEEEENS5_IJNS4_10UnderscoreES1C_S1C_EEEEENS4_23SM90_TMA_LOAD_MULTICASTENS4_14ComposedLayoutINS4_7SwizzleILi1ELi4ELi3EEENS4_25smem_sparse_ptr_flag_bitsILi2ELi8EEENSK_INS5_IJNS5_IJSB_NSA_ILi8EEEEEENS5_IJSC_NSA_ILi32EEEEEEEEENS5_IJNS5_IJS19_SI_EEESN_EEEEEEEvNS4_8identityENS4_13SM90_TMA_LOADENS1G_INS1H_ILi2ELi4ELi3EEENS4_18smem_ptr_flag_bitsILi8EEENSK_INS5_IJS1L_SI_EEENS5_IJSI_SB_EEEEEEEvS1U_EENS_8epilogue10collective6detail29Sm90TmaWarpSpecializedAdapterINS25_15DefaultEpilogueIiNS5_IJSB_llEEES29_NS24_6thread17LinearCombinationIiLi1EiiLNS2A_9ScaleType4KindE0ELNS_15FloatRoundStyleE2EiEENS1_15EpilogueDefaultEEEEEvvEEEEvNT_6ParamsE,@function
        .size           _ZN7cutlass13device_kernelINS_4gemm6kernel13GemmUniversalIN4cute5tupleIJiiiiEEENS1_10collective13CollectiveMmaINS1_40MainloopSm90TmaGmmaWarpSpecializedSparseILi10ENS5_IJNS4_1CILi1EEENSA_ILi2EEESB_EEENS1_35KernelTmaWarpSpecializedCooperativeEEENS5_IJNSA_ILi128EEENSA_ILi256EEENSA_ILi64EEEEEEaNS5_IJNS4_6LayoutINS5_IJiNS5_IJSC_iEEEiEEENS5_IJlNS5_IJSB_SC_EEElEEEEENSK_INS5_IJNS5_IJSI_iEEESQ_iEEENS5_IJNS5_IJSI_NSA_ILi4096EEEEEENS5_IJSB_lEEElEEEEEEEEaNS5_IJlSB_lEEENS4_8TiledMMAINS4_8MMA_AtomIJNS4_4SM904GMMA6SPARSE28GMMA_64x256x64_S32S8S8_SS_TNILNS12_9SparseSelE0EEEEEENSK_INS5_IJSC_SB_SB_EEENS5_IJSB_NSA_ILi0EEES19_EEEEENS5_IJNS4_10UnderscoreES1C_S1C_EEEEENS4_23SM90_TMA_LOAD_MULTICASTENS4_14ComposedLayoutINS4_7SwizzleILi1ELi4ELi3EEENS4_25smem_sparse_ptr_flag_bitsILi2ELi8EEENSK_INS5_IJNS5_IJSB_NSA_ILi8EEEEEENS5_IJSC_NSA_ILi32EEEEEEEEENS5_IJNS5_IJS19_SI_EEESN_EEEEEEEvNS4_8identityENS4_13SM90_TMA_LOADENS1G_INS1H_ILi2ELi4ELi3EEENS4_18smem_ptr_flag_bitsILi8EEENSK_INS5_IJS1L_SI_EEENS5_IJSI_SB_EEEEEEEvS1U_EENS_8epilogue10collective6detail29Sm90TmaWarpSpecializedAdapterINS25_15DefaultEpilogueIiNS5_IJSB_llEEES29_NS24_6thread17LinearCombinationIiLi1EiiLNS2A_9ScaleType4KindE0ELNS_15FloatRoundStyleE2EiEENS1_15EpilogueDefaultEEEEEvvEEEEvNT_6ParamsE,(.L_x_329 - _ZN7cutlass13device_kernelINS_4gemm6kernel13GemmUniversalIN4cute5tupleIJiiiiEEENS1_10collective13CollectiveMmaINS1_40MainloopSm90TmaGmmaWarpSpecializedSparseILi10ENS5_IJNS4_1CILi1EEENSA_ILi2EEESB_EEENS1_35KernelTmaWarpSpecializedCooperativeEEENS5_IJNSA_ILi128EEENSA_ILi256EEENSA_ILi64EEEEEEaNS5_IJNS4_6LayoutINS5_IJiNS5_IJSC_iEEEiEEENS5_IJlNS5_IJSB_SC_EEElEEEEENSK_INS5_IJNS5_IJSI_iEEESQ_iEEENS5_IJNS5_IJSI_NSA_ILi4096EEEEEENS5_IJSB_lEEElEEEEEEEEaNS5_IJlSB_lEEENS4_8TiledMMAINS4_8MMA_AtomIJNS4_4SM904GMMA6SPARSE28GMMA_64x256x64_S32S8S8_SS_TNILNS12_9SparseSelE0EEEEEENSK_INS5_IJSC_SB_SB_EEENS5_IJSB_NSA_ILi0EEES19_EEEEENS5_IJNS4_10UnderscoreES1C_S1C_EEEEENS4_23SM90_TMA_LOAD_MULTICASTENS4_14ComposedLayoutINS4_7SwizzleILi1ELi4ELi3EEENS4_25smem_sparse_ptr_flag_bitsILi2ELi8EEENSK_INS5_IJNS5_IJSB_NSA_ILi8EEEEEENS5_IJSC_NSA_ILi32EEEEEEEEENS5_IJNS5_IJS19_SI_EEESN_EEEEEEEvNS4_8identityENS4_13SM90_TMA_LOADENS1G_INS1H_ILi2ELi4ELi3EEENS4_18smem_ptr_flag_bitsILi8EEENSK_INS5_IJS1L_SI_EEENS5_IJSI_SB_EEEEEEEvS1U_EENS_8epilogue10collective6detail29Sm90TmaWarpSpecializedAdapterINS25_15DefaultEpilogueIiNS5_IJSB_llEEES29_NS24_6thread17LinearCombinationIiLi1EiiLNS2A_9ScaleType4KindE0ELNS_15FloatRoundStyleE2EiEENS1_15EpilogueDefaultEEEEEvvEEEEvNT_6ParamsE)
        .other          _ZN7cutlass13device_kernelINS_4gemm6kernel13GemmUniversalIN4cute5tupleIJiiiiEEENS1_10collective13CollectiveMmaINS1_40MainloopSm90TmaGmmaWarpSpecializedSparseILi10ENS5_IJNS4_1CILi1EEENSA_ILi2EEESB_EEENS1_35KernelTmaWarpSpecializedCooperativeEEENS5_IJNSA_ILi128EEENSA_ILi256EEENSA_ILi64EEEEEEaNS5_IJNS4_6LayoutINS5_IJiNS5_IJSC_iEEEiEEENS5_IJlNS5_IJSB_SC_EEElEEEEENSK_INS5_IJNS5_IJSI_iEEESQ_iEEENS5_IJNS5_IJSI_NSA_ILi4096EEEEEENS5_IJSB_lEEElEEEEEEEEaNS5_IJlSB_lEEENS4_8TiledMMAINS4_8MMA_AtomIJNS4_4SM904GMMA6SPARSE28GMMA_64x256x64_S32S8S8_SS_TNILNS12_9SparseSelE0EEEEEENSK_INS5_IJSC_SB_SB_EEENS5_IJSB_NSA_ILi0EEES19_EEEEENS5_IJNS4_10UnderscoreES1C_S1C_EEEEENS4_23SM90_TMA_LOAD_MULTICASTENS4_14ComposedLayoutINS4_7SwizzleILi1ELi4ELi3EEENS4_25smem_sparse_ptr_flag_bitsILi2ELi8EEENSK_INS5_IJNS5_IJSB_NSA_ILi8EEEEEENS5_IJSC_NSA_ILi32EEEEEEEEENS5_IJNS5_IJS19_SI_EEESN_EEEEEEEvNS4_8identityENS4_13SM90_TMA_LOADENS1G_INS1H_ILi2ELi4ELi3EEENS4_18smem_ptr_flag_bitsILi8EEENSK_INS5_IJS1L_SI_EEENS5_IJSI_SB_EEEEEEEvS1U_EENS_8epilogue10collective6detail29Sm90TmaWarpSpecializedAdapterINS25_15DefaultEpilogueIiNS5_IJSB_llEEES29_NS24_6thread17LinearCombinationIiLi1EiiLNS2A_9ScaleType4KindE0ELNS_15FloatRoundStyleE2EiEENS1_15EpilogueDefaultEEEEEvvEEEEvNT_6ParamsE,@"STO_CUDA_ENTRY STV_DEFAULT"
_ZN7cutlass13device_kernelINS_4gemm6kernel13GemmUniversalIN4cute5tupleIJiiiiEEENS1_10collective13CollectiveMmaINS1_40MainloopSm90TmaGmmaWarpSpecializedSparseILi10ENS5_IJNS4_1CILi1EEENSA_ILi2EEESB_EEENS1_35KernelTmaWarpSpecializedCooperativeEEENS5_IJNSA_ILi128EEENSA_ILi256EEENSA_ILi64EEEEEEaNS5_IJNS4_6LayoutINS5_IJiNS5_IJSC_iEEEiEEENS5_IJlNS5_IJSB_SC_EEElEEEEENSK_INS5_IJNS5_IJSI_iEEESQ_iEEENS5_IJNS5_IJSI_NSA_ILi4096EEEEEENS5_IJSB_lEEElEEEEEEEEaNS5_IJlSB_lEEENS4_8TiledMMAINS4_8MMA_AtomIJNS4_4SM904GMMA6SPARSE28GMMA_64x256x64_S32S8S8_SS_TNILNS12_9SparseSelE0EEEEEENSK_INS5_IJSC_SB_SB_EEENS5_IJSB_NSA_ILi0EEES19_EEEEENS5_IJNS4_10UnderscoreES1C_S1C_EEEEENS4_23SM90_TMA_LOAD_MULTICASTENS4_14ComposedLayoutINS4_7SwizzleILi1ELi4ELi3EEENS4_25smem_sparse_ptr_flag_bitsILi2ELi8EEENSK_INS5_IJNS5_IJSB_NSA_ILi8EEEEEENS5_IJSC_NSA_ILi32EEEEEEEEENS5_IJNS5_IJS19_SI_EEESN_EEEEEEEvNS4_8identityENS4_13SM90_TMA_LOADENS1G_INS1H_ILi2ELi4ELi3EEENS4_18smem_ptr_flag_bitsILi8EEENSK_INS5_IJS1L_SI_EEENS5_IJSI_SB_EEEEEEEvS1U_EENS_8epilogue10collective6detail29Sm90TmaWarpSpecializedAdapterINS25_15DefaultEpilogueIiNS5_IJSB_llEEES29_NS24_6thread17LinearCombinationIiLi1EiiLNS2A_9ScaleType4KindE0ELNS_15FloatRoundStyleE2EiEENS1_15EpilogueDefaultEEEEEvvEEEEvNT_6ParamsE:
[----:B------:R-:W-:Y:S01]  /*0000*/  LDC R1, c[0x0][0x28] ;  /* 0x00000a00ff017b82 */ /* 0x000fe20000000800 */
[----:B------:R-:W0:Y:S01]  /*0010*/  S2R R0, SR_TID.X ;  /* 0x0000000000007919 */ /* 0x000e220000002100 */
[----:B------:R-:W-:Y:S01]  /*0020*/  ELECT P0, URZ, PT ;  /* 0x00000000003f782f */ /* 0x000fe20003800000 */
[----:B------:R-:W-:Y:S01]  /*0030*/  BSSY B0, `(.L_x_0) ;  /* 0x0000012000007945 */ /* 0x000fe20003800000 */
[--C-:B0-----:R-:W-:Y:S02]  /*0040*/  SHF.R.U32.HI R2, RZ, 0x5, R0.reuse ;  /* 0x00000005ff027819 */ /* 0x101fe40000011600 */
[----:B------:R-:W-:-:S03]  /*0050*/  SHF.R.U32.HI R6, RZ, 0x7, R0 ;  /* 0x00000007ff067819 */ /* 0x000fc60000011600 */
[----:B------:R-:W0:Y:S04]  /*0060*/  SHFL.IDX PT, R7, R2, RZ, 0x1f ;  /* 0x00001fff02077589 */ /* 0x000e2800000e0000 */
[----:B------:R1:W2:Y:S01]  /*0070*/  SHFL.IDX PT, R3, R6, RZ, 0x1f ;  /* 0x00001fff06037589 */ /* 0x0002a200000e0000 */
[----:B0-----:R-:W-:-:S13]  /*0080*/  ISETP.NE.OR P0, PT, R7, RZ, !P0 ;  /* 0x000000ff0700720c */ /* 0x001fda0004705670 */
[----:B-12---:R-:W-:Y:S05]  /*0090*/  @P0 BRA `(.L_x_1) ;  /* 0x00000000002c0947 */ /* 0x006fea0003800000 */
[----:B------:R-:W-:Y:S02]  /*00a0*/  ULDC.64 UR4, c[0x0][0x198] ;  /* 0x0000660000047ab9 */ /* 0x000fe40000000a00 */
[----:B------:R-:W-:Y:S02]  /*00b0*/  UIADD3 UR6, UP0, UR4, 0xf0, URZ ;  /* 0x000000f004067890 */ /* 0x000fe4000ff1e03f */
[----:B------:R-:W-:Y:S02]  /*00c0*/  UIADD3 UR8, UP1, UR4, 0x1f0, URZ ;  /* 0x000001f004087890 */ /* 0x000fe4000ff3e03f */
[----:B------:R-:W-:Y:S02]  /*00d0*/  UIADD3 UR4, UP2, UR4, 0x2f0, URZ ;  /* 0x000002f004047890 */ /* 0x000fe4000ff5e03f */
[----:B------:R-:W-:Y:S02]  /*00e0*/  UIADD3.X UR7, URZ, UR5, URZ, UP0, !UPT ;  /* 0x000000053f077290 */ /* 0x000fe400087fe43f */
[----:B------:R-:W-:-:S02]  /*00f0*/  UIADD3.X UR9, URZ, UR5, URZ, UP1, !UPT ;  /* 0x000000053f097290 */ /* 0x000fc40008ffe43f */
[----:B------:R-:W-:-:S05]  /*0100*/  UIADD3.X UR5, URZ, UR5, URZ, UP2, !UPT ;  /* 0x000000053f057290 */ /* 0x000fca00097fe43f */
[----:B------:R0:W-:Y:S02]  /*0110*/  UTMACCTL.PF [UR6] ;  /* 0x00000000060079b9 */ /* 0x0001e40008040000 */
[----:B------:R0:W-:Y:S02]  /*0120*/  UTMACCTL.PF [UR8] ;  /* 0x00000000080079b9 */ /* 0x0001e40008040000 */
[----:B------:R0:W-:Y:S02]  /*0130*/  UTMACCTL.PF [UR4] ;  /* 0x00000000040079b9 */ /* 0x0001e40008040000 */
[----:B0-----:R-:W-:Y:S01]  /*0140*/  NOP ;  /* 0x0000000000007918 */ /* 0x001fe20000000000 */
.L_x_1:
[----:B------:R-:W-:Y:S05]  /*0150*/  BSYNC B0 ;  /* 0x0000000000007941 */ /* 0x000fea0003800000 */
.L_x_0:
[----:B------:R-:W0:Y:S02]  /*0160*/  SHFL.IDX PT, R4, R2, RZ, 0x1f ;  /* 0x00001fff02047589 */ /* 0x000e2400000e0000 */
[----:B0-----:R-:W-:-:S13]  /*0170*/  ISETP.NE.AND P0, PT, R4, RZ, PT ;  /* 0x000000ff0400720c */ /* 0x001fda0003f05270 */
[----:B------:R-:W-:Y:S05]  /*0180*/  @P0 BRA `(.L_x_2) ;  /* 0x0000000000940947 */ /* 0x000fea0003800000 */
[----:B------:R-:W-:Y:S01]  /*0190*/  ELECT P0, URZ, PT ;  /* 0x00000000003f782f */ /* 0x000fe20003800000 */
[----:B------:R-:W-:-:S12]  /*01a0*/  BSSY B0, `(.L_x_2) ;  /* 0x0000023000007945 */ /* 0x000fd80003800000 */
[----:B------:R-:W-:Y:S05]  /*01b0*/  @!P0 BRA `(.L_x_3) ;  /* 0x0000000000848947 */ /* 0x000fea0003800000 */
[----:B------:R-:W0:Y:S01]  /*01c0*/  S2UR UR8, SR_CgaCtaId ;  /* 0x00000000000879c3 */ /* 0x000e220000008800 */
[----:B------:R-:W-:Y:S01]  /*01d0*/  UMOV UR4, 0x400 ;  /* 0x0000040000047882 */ /* 0x000fe20000000000 */
[----:B------:R-:W-:Y:S01]  /*01e0*/  UMOV UR5, 0x1 ;  /* 0x0000000100057882 */ /* 0x000fe20000000000 */
[----:B------:R-:W-:Y:S02]  /*01f0*/  UMOV UR6, 0x4 ;  /* 0x0000000400067882 */ /* 0x000fe40000000000 */
[----:B------:R-:W-:-:S04]  /*0200*/  UIADD3 UR6, -UR6, 0x100000, URZ ;  /* 0x0010000006067890 */ /* 0x000fc8000fffe13f */
[----:B------:R-:W-:Y:S02]  /*0210*/  USHF.L.U32 UR7, UR6, 0xb, URZ ;  /* 0x0000000b06077899 */ /* 0x000fe4000800063f */
[----:B------:R-:W-:Y:S02]  /*0220*/  USHF.L.U32 UR6, UR6, 0x1, URZ ;  /* 0x0000000106067899 */ /* 0x000fe4000800063f */
[----:B0-----:R-:W-:Y:S02]  /*0230*/  ULEA UR8, UR8, UR4, 0x18 ;  /* 0x0000000408087291 */ /* 0x001fe4000f8ec03f */
[----:B------:R-:W-:-:S04]  /*0240*/  UIADD3 UR4, -UR5, 0x100000, URZ ;  /* 0x0010000005047890 */ /* 0x000fc8000fffe13f */
[----:B------:R-:W-:Y:S02]  /*0250*/  USHF.L.U32 UR5, UR4, 0xb, URZ ;  /* 0x0000000b04057899 */ /* 0x000fe4000800063f */
[----:B------:R-:W-:Y:S01]  /*0260*/  USHF.L.U32 UR4, UR4, 0x1, URZ ;  /* 0x0000000104047899 */ /* 0x000fe2000800063f */
[----:B------:R-:W0:Y:S11]  /*0270*/  FENCE.VIEW.ASYNC.S ;  /* 0x00000000000073c6 */ /* 0x000e360000000000 */
[----:B0-----:R0:W1:Y:S01]  /*0280*/  SYNCS.EXCH.64 URZ, [UR8], UR4 ;  /* 0x00000004083f75b2 */ /* 0x0010620008000100 */
[----:B------:R0:W2:Y:S01]  /*0290*/  SYNCS.EXCH.64 URZ, [UR8+0x50], UR6 ;  /* 0x00005006083f75b2 */ /* 0x0000a20008000100 */
[----:B------:R0:W3:Y:S01]  /*02a0*/  SYNCS.EXCH.64 URZ, [UR8+0x8], UR4 ;  /* 0x00000804083f75b2 */ /* 0x0000e20008000100 */
[----:B------:R0:W4:Y:S01]  /*02b0*/  SYNCS.EXCH.64 URZ, [UR8+0x58], UR6 ;  /* 0x00005806083f75b2 */ /* 0x0001220008000100 */
[----:B------:R0:W0:Y:S01]  /*02c0*/  SYNCS.EXCH.64 URZ, [UR8+0x10], UR4 ;  /* 0x00001004083f75b2 */ /* 0x0000220008000100 */
        /* <DEDUP_REMOVED lines=15> */
[----:B------:R-:W-:Y:S01]  /*03c0*/  NOP ;  /* 0x0000000000007918 */ /* 0x000fe20000000000 */
.L_x_3:
[----:B0-----:R-:W-:Y:S05]  /*03d0*/  BSYNC B0 ;  /* 0x0000000000007941 */ /* 0x001fea0003800000 */
.L_x_2:
[----:B------:R-:W0:Y:S01]  /*03e0*/  SHFL.IDX PT, R2, R2, RZ, 0x1f ;  /* 0x00001fff02027589 */ /* 0x000e2200000e0000 */
[----:B------:R-:W-:Y:S01]  /*03f0*/  SHF.R.S32.HI R5, RZ, 0x1f, R0 ;  /* 0x0000001fff057819 */ /* 0x000fe20000011400 */
[----:B------:R-:W5:Y:S01]  /*0400*/  S2UR UR8, SR_CTAID.X ;  /* 0x00000000000879c3 */ /* 0x000f620000002500 */
[----:B------:R-:W-:Y:S01]  /*0410*/  ELECT P0, URZ, PT ;  /* 0x00000000003f782f */ /* 0x000fe20003800000 */
[----:B------:R-:W1:Y:S01]  /*0420*/  S2R R10, SR_CTAID.Y ;  /* 0x00000000000a7919 */ /* 0x000e620000002600 */
[----:B------:R-:W-:Y:S01]  /*0430*/  LEA.HI R5, R5, R0, RZ, 0x7 ;  /* 0x0000000005057211 */ /* 0x000fe200078f38ff */
[----:B------:R-:W-:Y:S01]  /*0440*/  ULDC UR4, c[0x0][0x154] ;  /* 0x0000550000047ab9 */ /* 0x000fe20000000800 */
[----:B------:R-:W-:Y:S01]  /*0450*/  SHF.R.S32.HI R13, RZ, 0x1f, R4 ;  /* 0x0000001fff0d7819 */ /* 0x000fe20000011404 */
[----:B------:R-:W-:Y:S01]  /*0460*/  NOP ;  /* 0x0000000000007918 */ /* 0x000fe20000000000 */
[----:B------:R-:W-:Y:S01]  /*0470*/  LOP3.LUT R5, R5, 0xffffff80, RZ, 0xc0, !PT ;  /* 0xffffff8005057812 */ /* 0x000fe200078ec0ff */
[----:B------:R-:W2:Y:S01]  /*0480*/  LDC R15, c[0x0][0x140] ;  /* 0x00005000ff0f7b82 */ /* 0x000ea20000000800 */
[----:B------:R-:W-:Y:S01]  /*0490*/  LEA.HI R13, R13, R4, RZ, 0x2 ;  /* 0x000000040d0d7211 */ /* 0x000fe200078f10ff */
[----:B------:R-:W-:-:S02]  /*04a0*/  NOP ;  /* 0x0000000000007918 */ /* 0x000fc40000000000 */
[----:B------:R-:W-:Y:S01]  /*04b0*/  IMAD.IADD R5, R0, 0x1, -R5 ;  /* 0x0000000100057824 */ /* 0x000fe200078e0a05 */
[----:B------:R-:W-:-:S03]  /*04c0*/  LOP3.LUT R13, R13, 0x3ffffffc, RZ, 0xc0, !PT ;  /* 0x3ffffffc0d0d7812 */ /* 0x000fc600078ec0ff */
[----:B------:R-:W3:Y:S01]  /*04d0*/  LDC R12, c[0x0][0x144] ;  /* 0x00005100ff0c7b82 */ /* 0x000ee20000000800 */
[----:B------:R-:W-:Y:S01]  /*04e0*/  SHF.R.S32.HI R8, RZ, 0x1f, R5 ;  /* 0x0000001fff087819 */ /* 0x000fe20000011405 */
[----:B------:R-:W-:Y:S01]  /*04f0*/  IMAD.IADD R4, R4, 0x1, -R13 ;  /* 0x0000000104047824 */ /* 0x000fe200078e0a0d */
[----:B------:R-:W-:Y:S02]  /*0500*/  LOP3.LUT P2, RZ, R5, 0x7, RZ, 0xc0, !PT ;  /* 0x0000000705ff7812 */ /* 0x000fe4000784c0ff */
[----:B------:R-:W-:Y:S02]  /*0510*/  LEA.HI R8, R8, R5, RZ, 0x3 ;  /* 0x0000000508087211 */ /* 0x000fe400078f18ff */
[----:B0-----:R-:W-:Y:S01]  /*0520*/  ISETP.NE.OR P0, PT, R2, RZ, !P0 ;  /* 0x000000ff0200720c */ /* 0x001fe20004705670 */
[----:B------:R-:W0:Y:S01]  /*0530*/  LDC R13, c[0x0][0x148] ;  /* 0x00005200ff0d7b82 */ /* 0x000e220000000800 */
[--C-:B------:R-:W-:Y:S02]  /*0540*/  SHF.R.S32.HI R2, RZ, 0x3, R8.reuse ;  /* 0x00000003ff027819 */ /* 0x100fe40000011408 */
[----:B------:R-:W-:-:S04]  /*0550*/  SHF.R.S32.HI R9, RZ, 0x1f, R8 ;  /* 0x0000001fff097819 */ /* 0x000fc80000011408 */
[----:B------:R-:W-:Y:S02]  /*0560*/  LEA.HI R9, R9, R2, RZ, 0x2 ;  /* 0x0000000209097211 */ /* 0x000fe400078f10ff */
[----:B--2---:R-:W-:Y:S02]  /*0570*/  ISETP.EQ.U32.AND P4, PT, R15, 0x1, PT ;  /* 0x000000010f00780c */ /* 0x004fe40003f82070 */
[----:B-1----:R-:W-:Y:S01]  /*0580*/  I2FP.F32.U32 R8, R10 ;  /* 0x0000000a00087245 */ /* 0x002fe20000201000 */
[----:B------:R-:W-:Y:S01]  /*0590*/  VOTEU.ALL UP0, P0 ;  /* 0x00000000003f7886 */ /* 0x000fe20000000000 */
[----:B------:R-:W-:Y:S01]  /*05a0*/  LOP3.LUT R9, R9, 0xfffffffc, RZ, 0xc0, !PT ;  /* 0xfffffffc09097812 */ /* 0x000fe200078ec0ff */
[----:B------:R-:W-:Y:S02]  /*05b0*/  VOTEU.ALL UP1, P0 ;  /* 0x00000000003f7886 */ /* 0x000fe40000020000 */
[----:B------:R-:W-:Y:S01]  /*05c0*/  FMUL R14, R8, UR4 ;  /* 0x00000004080e7c20 */ /* 0x000fe20008400000 */
[----:B------:R-:W1:Y:S01]  /*05d0*/  @!UP0 S2UR UR7, SR_CgaCtaId ;  /* 0x00000000000789c3 */ /* 0x000e620000008800 */
[----:B-----5:R-:W-:Y:S01]  /*05e0*/  I2FP.F32.U32 R8, UR8 ;  /* 0x0000000800087c45 */ /* 0x020fe20008201000 */
[----:B------:R-:W-:Y:S01]  /*05f0*/  ULDC UR4, c[0x0][0x150] ;  /* 0x0000540000047ab9 */ /* 0x000fe20000000800 */
[----:B------:R-:W-:Y:S01]  /*0600*/  IMAD.IADD R9, R2, 0x1, -R9 ;  /* 0x0000000102097824 */ /* 0x000fe200078e0a09 */
[----:B------:R-:W-:Y:S01]  /*0610*/  SHF.R.S32.HI R2, RZ, 0x1f, R7 ;  /* 0x0000001fff027819 */ /* 0x000fe20000011407 */
[----:B------:R-:W2:Y:S01]  /*0620*/  F2I.U32.TRUNC.NTZ R14, R14 ;  /* 0x0000000e000e7305 */ /* 0x000ea2000020f000 */
[----:B------:R-:W-:Y:S01]  /*0630*/  FMUL R8, R8, UR4 ;  /* 0x0000000408087c20 */ /* 0x000fe20008400000 */
[----:B------:R-:W-:Y:S01]  /*0640*/  IMAD R4, R4, 0x4, R9 ;  /* 0x0000000404047824 */ /* 0x000fe200078e0209 */
[----:B------:R-:W-:Y:S01]  /*0650*/  LEA.HI R2, R2, R7, RZ, 0x2 ;  /* 0x0000000702027211 */ /* 0x000fe200078f10ff */
[----:B------:R-:W-:Y:S01]  /*0660*/  UMOV UR4, 0x20 ;  /* 0x0000002000047882 */ /* 0x000fe20000000000 */
[----:B------:R-:W-:Y:S01]  /*0670*/  @!UP0 UMOV UR6, 0x400 ;  /* 0x0000040000068882 */ /* 0x000fe20000000000 */
[----:B------:R-:W-:Y:S01]  /*0680*/  IMAD.SHL.U32 R9, R4, 0x4, RZ ;  /* 0x0000000404097824 */ /* 0x000fe200078e00ff */
[----:B------:R-:W-:Y:S01]  /*0690*/  LOP3.LUT R2, R2, 0xfffffffc, RZ, 0xc0, !PT ;  /* 0xfffffffc02027812 */ /* 0x000fe200078ec0ff */
[----:B------:R-:W5:Y:S01]  /*06a0*/  F2I.U32.TRUNC.NTZ R8, R8 ;  /* 0x0000000800087305 */ /* 0x000f62000020f000 */
[----:B------:R-:W-:-:S04]  /*06b0*/  @!UP0 UIADD3 UR4, -UR4, 0x100000, URZ ;  /* 0x0010000004048890 */ /* 0x000fc8000fffe13f */
[----:B------:R-:W-:Y:S02]  /*06c0*/  @!UP0 USHF.L.U32 UR5, UR4, 0xb, URZ ;  /* 0x0000000b04058899 */ /* 0x000fe4000800063f */
[----:B------:R-:W-:Y:S01]  /*06d0*/  @!UP0 USHF.L.U32 UR4, UR4, 0x1, URZ ;  /* 0x0000000104048899 */ /* 0x000fe2000800063f */
[----:B------:R-:W-:Y:S01]  /*06e0*/  LOP3.LUT R5, R4, 0xc, R9, 0x78, !PT ;  /* 0x0000000c04057812 */ /* 0x000fe200078e7809 */
[----:B------:R-:W-:Y:S02]  /*06f0*/  IMAD.IADD R7, R7, 0x1, -R2 ;  /* 0x0000000107077824 */ /* 0x000fe400078e0a02 */
[----:B--2---:R-:W-:-:S03]  /*0700*/  IMAD.MOV R20, RZ, RZ, -R14 ;  /* 0x000000ffff147224 */ /* 0x004fc600078e0a0e */
[----:B------:R-:W-:Y:S01]  /*0710*/  ISETP.NE.AND P1, PT, R7, 0x3, PT ;  /* 0x000000030700780c */ /* 0x000fe20003f25270 */
[----:B-1----:R-:W-:Y:S01]  /*0720*/  @!UP0 ULEA UR6, UR7, UR6, 0x18 ;  /* 0x0000000607068291 */ /* 0x002fe2000f8ec03f */
[----:B0-----:R-:W-:Y:S02]  /*0730*/  IMAD R2, R13, R20, R10 ;  /* 0x000000140d027224 */ /* 0x001fe400078e020a */
[----:B------:R-:W-:Y:S01]  /*0740*/  ISETP.EQ.OR P1, PT, R7, RZ, !P1 ;  /* 0x000000ff0700720c */ /* 0x000fe20004f22670 */
[----:B------:R-:W-:Y:S01]  /*0750*/  VOTEU.ALL UP0, P0 ;  /* 0x00000000003f7886 */ /* 0x000fe20000000000 */
[----:B-----5:R-:W-:Y:S01]  /*0760*/  IMAD.MOV R9, RZ, RZ, -R8 ;  /* 0x000000ffff097224 */ /* 0x020fe200078e0a08 */
[----:B------:R-:W-:Y:S01]  /*0770*/  ISETP.LT.U32.AND P0, PT, R5, 0x2, !P2 ;  /* 0x000000020500780c */ /* 0x000fe20005701070 */
[C---:B------:R-:W-:Y:S01]  /*0780*/  VIADD R8, R3.reuse, 0xffffffff ;  /* 0xffffffff03087836 */ /* 0x040fe20000000000 */
[----:B------:R-:W-:Y:S01]  /*0790*/  ISETP.NE.AND P3, PT, R2, R5, PT ;  /* 0x000000050200720c */ /* 0x000fe20003f65270 */
[----:B---3--:R-:W-:Y:S01]  /*07a0*/  IMAD R9, R12, R9, UR8 ;  /* 0x000000080c097e24 */ /* 0x008fe2000f8e0209 */
[----:B------:R-:W-:-:S02]  /*07b0*/  ISETP.EQ.AND P1, PT, R3, RZ, P1 ;  /* 0x000000ff0300720c */ /* 0x000fc40000f22270 */
[----:B------:R-:W-:Y:S01]  /*07c0*/  ISETP.GE.U32.AND P5, PT, R8, 0x2, PT ;  /* 0x000000020800780c */ /* 0x000fe20003fa6070 */
[----:B------:R-:W0:Y:S02]  /*07d0*/  FENCE.VIEW.ASYNC.S ;  /* 0x00000000000073c6 */ /* 0x000e240000000000 */
[----:B0-----:R0:W1:Y:S01]  /*07e0*/  @!UP0 SYNCS.EXCH.64 URZ, [UR6+0xb0], UR4 ;  /* 0x0000b004063f85b2 */ /* 0x0010620008000100 */
[----:B------:R-:W-:Y:S02]  /*07f0*/  ISETP.EQ.OR P3, PT, R9, RZ, !P3 ;  /* 0x000000ff0900720c */ /* 0x000fe40005f62670 */
[----:B------:R-:W-:Y:S02]  /*0800*/  SEL R4, RZ, 0x1, !P1 ;  /* 0x00000001ff047807 */ /* 0x000fe40004800000 */
[----:B------:R-:W-:Y:S02]  /*0810*/  ISETP.NE.AND P2, PT, R3, RZ, PT ;  /* 0x000000ff0300720c */ /* 0x000fe40003f45270 */
[----:B------:R-:W-:-:S02]  /*0820*/  PLOP3.LUT P0, PT, P0, P3, PT, 0x80, 0x0 ;  /* 0x000000000000781c */ /* 0x000fc40000707070 */
[----:B------:R-:W-:Y:S01]  /*0830*/  SEL R4, R4, 0x2, P5 ;  /* 0x0000000204047807 */ /* 0x000fe20002800000 */
[----:B------:R0:W2:Y:S01]  /*0840*/  @!UP1 SYNCS.EXCH.64 URZ, [UR6+0xb8], UR4 ;  /* 0x0000b804063f95b2 */ /* 0x0000a20008000100 */
[----:B------:R-:W-:Y:S01]  /*0850*/  NOP ;  /* 0x0000000000007918 */ /* 0x000fe20000000000 */
[----:B------:R-:W-:Y:S08]  /*0860*/  @!P4 BRA `(.L_x_4) ;  /* 0x000000000008c947 */ /* 0x000ff00003800000 */
[----:B-12-4-:R-:W-:Y:S01]  /*0870*/  UCGABAR_ARV ;  /* 0x00000000000079c7 */ /* 0x016fe20008000000 */
[----:B------:R-:W-:Y:S05]  /*0880*/  BRA `(.L_x_5) ;  /* 0x0000000000047947 */ /* 0x000fea0003800000 */
.L_x_4:
[----:B-12-4-:R-:W-:Y:S01]  /*0890*/  NOP ;  /* 0x0000000000007918 */ /* 0x016fe20000000000 */
.L_x_5:
[----:B------:R-:W1:Y:S01]  /*08a0*/  LDC R2, c[0x0][0x75c] ;  /* 0x0001d700ff027b82 */ /* 0x000e620000000800 */
[----:B------:R-:W-:Y:S01]  /*08b0*/  IMAD.MOV.U32 R3, RZ, RZ, RZ ;  /* 0x000000ffff037224 */ /* 0x000fe200078e00ff */
[----:B-1----:R-:W-:Y:S01]  /*08c0*/  ISETP.NE.AND P3, PT, R2, 0x1, PT ;  /* 0x000000010200780c */ /* 0x002fe20003f65270 */
[----:B------:R-:W-:-:S12]  /*08d0*/  IMAD.U32 R2, RZ, RZ, UR8 ;  /* 0x00000008ff027e24 */ /* 0x000fd8000f8e00ff */
[----:B------:R-:W1:Y:S01]  /*08e0*/  @P3 LDC R17, c[0x0][0x10] ;  /* 0x00000400ff113b82 */ /* 0x000e620000000800 */
[----:B------:R-:W-:Y:S02]  /*08f0*/  @P3 IMAD.MOV.U32 R11, RZ, RZ, RZ ;  /* 0x000000ffff0b3224 */ /* 0x000fe400078e00ff */
[----:B------:R-:W-:-:S05]  /*0900*/  @P3 IMAD.MOV.U32 R19, RZ, RZ, RZ ;  /* 0x000000ffff133224 */ /* 0x000fca00078e00ff */
[----:B------:R-:W2:Y:S01]  /*0910*/  @!P3 LDC R15, c[0x0][0xc] ;  /* 0x00000300ff0fbb82 */ /* 0x000ea20000000800 */
[----:B-1----:R-:W-:-:S04]  /*0920*/  @P3 IMAD.WIDE.U32 R16, R17, UR8, R10 ;  /* 0x0000000811103c25 */ /* 0x002fc8000f8e000a */
[----:B--2---:R-:W-:-:S04]  /*0930*/  @!P3 IMAD.WIDE.U32 R14, R10, R15, R2 ;  /* 0x0000000f0a0eb225 */ /* 0x004fc800078e0002 */
[----:B------:R-:W-:Y:S02]  /*0940*/  @P3 IMAD.MOV.U32 R2, RZ, RZ, R16 ;  /* 0x000000ffff023224 */ /* 0x000fe400078e0010 */
[----:B------:R-:W-:Y:S02]  /*0950*/  @P3 IMAD.IADD R3, R17, 0x1, R19 ;  /* 0x0000000111033824 */ /* 0x000fe400078e0213 */
[----:B------:R-:W-:Y:S02]  /*0960*/  @!P3 IMAD.MOV.U32 R2, RZ, RZ, R14 ;  /* 0x000000ffff02b224 */ /* 0x000fe400078e000e */
[----:B------:R-:W-:Y:S01]  /*0970*/  @!P3 IMAD.MOV.U32 R3, RZ, RZ, R15 ;  /* 0x000000ffff03b224 */ /* 0x000fe200078e000f */
[----:B------:R-:W-:Y:S06]  /*0980*/  @!P4 BRA `(.L_x_6) ;  /* 0x00000000000cc947 */ /* 0x000fec0003800000 */
[----:B------:R-:W-:Y:S01]  /*0990*/  UCGABAR_WAIT ;  /* 0x0000000000007dc7 */ /* 0x000fe20008000000 */
[----:B------:R-:W-:Y:S01]  /*09a0*/  CCTL.IVALL ;  /* 0x00000000ff00798f */ /* 0x000fe20002000000 */
[----:B------:R-:W-:Y:S05]  /*09b0*/  BRA `(.L_x_7) ;  /* 0x0000000000047947 */ /* 0x000fea0003800000 */
.L_x_6:
[----:B------:R-:W-:Y:S06]  /*09c0*/  BAR.SYNC.DEFER_BLOCKING 0x0 ;  /* 0x0000000000007b1d */ /* 0x000fec0000010000 */
.L_x_7:
[----:B------:R-:W-:Y:S05]  /*09d0*/  @!P2 BRA `(.L_x_8) ;  /* 0x000000ac0038a947 */ /* 0x000fea0003800000 */
[----:B------:R-:W-:-:S13]  /*09e0*/  ISETP.GT.U32.AND P1, PT, R8, 0x1, PT ;  /* 0x000000010800780c */ /* 0x000fda0003f24070 */
[----:B0-----:R-:W-:Y:S05]  /*09f0*/  @P1 EXIT ;  /* 0x000000000000194d */ /* 0x001fea0003800000 */
[----:B------:R-:W-:Y:S01]  /*0a00*/  ULDC.64 UR4, c[0x0][0x750] ;  /* 0x0001d40000047ab9 */ /* 0x000fe20000000a00 */
[----:B------:R-:W-:Y:S01]  /*0a10*/  PRMT R14, RZ, 0x7610, R14 ;  /* 0x00007610ff0e7816 */ /* 0x000fe2000000000e */
[----:B------:R-:W-:Y:S01]  /*0a20*/  IMAD.MOV.U32 R12, RZ, RZ, -0x1 ;  /* 0xffffffffff0c7424 */ /* 0x000fe200078e00ff */
[----:B------:R-:W-:Y:S01]  /*0a30*/  ISETP.GE.U32.AND P1, PT, R2, UR4, PT ;  /* 0x0000000402007c0c */ /* 0x000fe2000bf26070 */
[----:B------:R-:W-:Y:S02]  /*0a40*/  IMAD.MOV.U32 R8, RZ, RZ, -0x1 ;  /* 0xffffffffff087424 */ /* 0x000fe400078e00ff */
[----:B------:R-:W-:Y:S01]  /*0a50*/  IMAD.MOV.U32 R7, RZ, RZ, -0x1 ;  /* 0xffffffffff077424 */ /* 0x000fe200078e00ff */
[----:B------:R-:W-:-:S13]  /*0a60*/  ISETP.GE.U32.AND.EX P1, PT, R3, UR5, PT, P1 ;  /* 0x0000000503007c0c */ /* 0x000fda000bf26110 */
[----:B------:R-:W-:Y:S05]  /*0a70*/  @P1 BRA `(.L_x_9) ;  /* 0x0000000400281947 */ /* 0x000fea0003800000 */
[----:B------:R-:W0:Y:S01]  /*0a80*/  LDC.64 R22, c[0x0][0x728] ;  /* 0x0001ca00ff167b82 */ /* 0x000e220000000a00 */
[----:B------:R-:W-:Y:S02]  /*0a90*/  IMAD.MOV.U32 R14, RZ, RZ, R2 ;  /* 0x000000ffff0e7224 */ /* 0x000fe400078e0002 */
[----:B------:R-:W-:-:S05]  /*0aa0*/  IMAD.MOV.U32 R15, RZ, RZ, R3 ;  /* 0x000000ffff0f7224 */ /* 0x000fca00078e0003 */
[----:B------:R-:W1:Y:S08]  /*0ab0*/  LDC R8, c[0x0][0x730] ;  /* 0x0001cc00ff087b82 */ /* 0x000e700000000800 */
[----:B------:R-:W2:Y:S01]  /*0ac0*/  LDC.64 R24, c[0x0][0x720] ;  /* 0x0001c800ff187b82 */ /* 0x000ea20000000a00 */
[----:B0-----:R-:W-:-:S04]  /*0ad0*/  ISETP.NE.U32.AND P1, PT, R22, RZ, PT ;  /* 0x000000ff1600720c */ /* 0x001fc80003f25070 */
[----:B------:R-:W-:-:S13]  /*0ae0*/  ISETP.NE.AND.EX P1, PT, R23, RZ, PT, P1 ;  /* 0x000000ff1700720c */ /* 0x000fda0003f25310 */
[----:B-12---:R-:W-:Y:S05]  /*0af0*/  @!P1 BRA `(.L_x_10) ;  /* 0x0000000000289947 */ /* 0x006fea0003800000 */
[----:B------:R-:W0:Y:S02]  /*0b00*/  LDC R7, c[0x0][0x734] ;  /* 0x0001cd00ff077b82 */ /* 0x000e240000000800 */
[----:B0-----:R-:W-:-:S05]  /*0b10*/  IADD3 R7, P1, R2, R7, RZ ;  /* 0x0000000702077210 */ /* 0x001fca0007f3e0ff */
[----:B------:R-:W-:-:S04]  /*0b20*/  IMAD.X R21, RZ, RZ, R3, P1 ;  /* 0x000000ffff157224 */ /* 0x000fc800008e0603 */
[----:B------:R-:W-:-:S04]  /*0b30*/  IMAD.WIDE.U32 R14, R21, R22, RZ ;  /* 0x00000016150e7225 */ /* 0x000fc800078e00ff */
[----:B------:R-:W-:-:S04]  /*0b40*/  IMAD.WIDE.U32 R16, P1, R7, R23, R14 ;  /* 0x0000001707107225 */ /* 0x000fc8000782000e */
[----:B------:R-:W-:-:S04]  /*0b50*/  IMAD.WIDE.U32 R14, R7, R22, RZ ;  /* 0x00000016070e7225 */ /* 0x000fc800078e00ff */
[----:B------:R-:W-:Y:S01]  /*0b60*/  IMAD.X R19, RZ, RZ, RZ, P1 ;  /* 0x000000ffff137224 */ /* 0x000fe200008e06ff */
[----:B------:R-:W-:Y:S01]  /*0b70*/  IADD3 RZ, P1, R15, R16, RZ ;  /* 0x000000100fff7210 */ /* 0x000fe20007f3e0ff */
[----:B------:R-:W-:-:S04]  /*0b80*/  IMAD.MOV.U32 R18, RZ, RZ, R17 ;  /* 0x000000ffff127224 */ /* 0x000fc800078e0011 */
[----:B------:R-:W-:-:S08]  /*0b90*/  IMAD.WIDE.U32.X R14, R21, R23, R18, P1 ;  /* 0x00000017150e7225 */ /* 0x000fd000008e0412 */
.L_x_10:
[----:B------:R-:W0:Y:S01]  /*0ba0*/  LDC.64 R26, c[0x0][0x740] ;  /* 0x0001d000ff1a7b82 */ /* 0x000e220000000a00 */
[--C-:B------:R-:W-:Y:S01]  /*0bb0*/  SHF.R.U64 R28, R14, R8, R15.reuse ;  /* 0x000000080e1c7219 */ /* 0x100fe2000000120f */
[----:B------:R-:W-:Y:S01]  /*0bc0*/  IMAD R30, R13, R20, R10 ;  /* 0x000000140d1e7224 */ /* 0x000fe200078e020a */
[----:B------:R-:W-:Y:S02]  /*0bd0*/  SHF.R.U32.HI R7, RZ, R8, R15 ;  /* 0x00000008ff077219 */ /* 0x000fe4000001160f */
[----:B------:R-:W-:-:S03]  /*0be0*/  IADD3 R11, P1, RZ, -R28, RZ ;  /* 0x8000001cff0b7210 */ /* 0x000fc60007f3e0ff */
[----:B------:R-:W1:Y:S02]  /*0bf0*/  LDC R12, c[0x0][0x718] ;  /* 0x0001c600ff0c7b82 */ /* 0x000e640000000800 */
[----:B------:R-:W-:Y:S02]  /*0c00*/  IMAD.X R7, RZ, RZ, ~R7, P1 ;  /* 0x000000ffff077224 */ /* 0x000fe400008e0e07 */
[----:B------:R-:W-:-:S04]  /*0c10*/  IMAD.WIDE.U32 R14, R11, R24, R2 ;  /* 0x000000180b0e7225 */ /* 0x000fc800078e0002 */
[----:B------:R-:W2:Y:S01]  /*0c20*/  LDC R18, c[0x0][0x708] ;  /* 0x0001c200ff127b82 */ /* 0x000ea20000000800 */
[----:B------:R-:W-:-:S04]  /*0c30*/  IMAD R8, R7, R24, RZ ;  /* 0x0000001807087224 */ /* 0x000fc800078e02ff */
[----:B------:R-:W-:-:S03]  /*0c40*/  IMAD R7, R11, R25, R8 ;  /* 0x000000190b077224 */ /* 0x000fc600078e0208 */
[----:B------:R-:W3:Y:S01]  /*0c50*/  LDC R19, c[0x0][0x758] ;  /* 0x0001d600ff137b82 */ /* 0x000ee20000000800 */
[----:B------:R-:W-:Y:S01]  /*0c60*/  IMAD.IADD R7, R15, 0x1, R7 ;  /* 0x000000010f077824 */ /* 0x000fe200078e0207 */
[----:B0-----:R-:W-:-:S04]  /*0c70*/  ISETP.NE.U32.AND P1, PT, R26, RZ, PT ;  /* 0x000000ff1a00720c */ /* 0x001fc80003f25070 */
[----:B------:R-:W-:Y:S02]  /*0c80*/  ISETP.NE.AND.EX P1, PT, R27, RZ, PT, P1 ;  /* 0x000000ff1b00720c */ /* 0x000fe40003f25310 */
[----:B------:R-:W0:Y:S01]  /*0c90*/  LDC R22, c[0x0][0x700] ;  /* 0x0001c000ff167b82 */ /* 0x000e220000000800 */
[-CC-:B-1----:R-:W-:Y:S02]  /*0ca0*/  SHF.R.U64 R16, R14, R12.reuse, R7.reuse ;  /* 0x0000000c0e107219 */ /* 0x182fe40000001207 */
[----:B------:R-:W-:Y:S01]  /*0cb0*/  SHF.R.U32.HI R7, RZ, R12, R7 ;  /* 0x0000000cff077219 */ /* 0x000fe20000011607 */
[----:B------:R-:W-:-:S04]  /*0cc0*/  IMAD.MOV.U32 R12, RZ, RZ, -0x1 ;  /* 0xffffffffff0c7424 */ /* 0x000fc800078e00ff */
[----:B------:R-:W1:Y:S01]  /*0cd0*/  LDC R21, c[0x0][0x748] ;  /* 0x0001d200ff157b82 */ /* 0x000e620000000800 */
[-CC-:B--2---:R-:W-:Y:S02]  /*0ce0*/  SHF.R.U64 R25, R16, R18.reuse, R7.reuse ;  /* 0x0000001210197219 */ /* 0x184fe40000001207 */
[----:B------:R-:W-:Y:S01]  /*0cf0*/  SHF.R.U32.HI R8, RZ, R18, R7 ;  /* 0x00000012ff087219 */ /* 0x000fe20000011607 */
[----:B------:R-:W-:-:S04]  /*0d00*/  IMAD.MOV.U32 R18, RZ, RZ, 0x1 ;  /* 0x00000001ff127424 */ /* 0x000fc800078e00ff */
[----:B------:R-:W2:Y:S01]  /*0d10*/  LDC R23, c[0x0][0x738] ;  /* 0x0001ce00ff177b82 */ /* 0x000ea20000000800 */
[-CC-:B---3--:R-:W-:Y:S02]  /*0d20*/  SHF.R.U64 R20, R25, R19.reuse, R8.reuse ;  /* 0x0000001319147219 */ /* 0x188fe40000001208 */
[-C--:B------:R-:W-:Y:S02]  /*0d30*/  SHF.L.U32 R7, R12, R19.reuse, RZ ;  /* 0x000000130c077219 */ /* 0x080fe400000006ff */
[----:B------:R-:W-:Y:S01]  /*0d40*/  SHF.R.U32.HI R11, RZ, R19, R8 ;  /* 0x00000013ff0b7219 */ /* 0x000fe20000011608 */
[----:B------:R-:W-:Y:S01]  /*0d50*/  IMAD.MOV.U32 R10, RZ, RZ, R20 ;  /* 0x000000ffff0a7224 */ /* 0x000fe200078e0014 */
[----:B------:R-:W-:Y:S01]  /*0d60*/  LOP3.LUT R8, RZ, R7, RZ, 0x33, !PT ;  /* 0x00000007ff087212 */ /* 0x000fe200078e33ff */
[----:B------:R-:W3:Y:S01]  /*0d70*/  LDC R24, c[0x0][0x710] ;  /* 0x0001c400ff187b82 */ /* 0x000ee20000000800 */
[----:B------:R-:W-:Y:S05]  /*0d80*/  @!P1 BRA `(.L_x_11) ;  /* 0x0000000000289947 */ /* 0x000fea0003800000 */
[----:B------:R-:W4:Y:S02]  /*0d90*/  LDC R7, c[0x0][0x74c] ;  /* 0x0001d300ff077b82 */ /* 0x000f240000000800 */
[----:B----4-:R-:W-:-:S05]  /*0da0*/  IADD3 R7, P1, R20, R7, RZ ;  /* 0x0000000714077210 */ /* 0x010fca0007f3e0ff */
        /* <DEDUP_REMOVED lines=8> */
.L_x_11:
[----:B-1----:R-:W-:Y:S01]  /*0e30*/  SHF.R.U64 R10, R10, R21, R11 ;  /* 0x000000150a0a7219 */ /* 0x002fe2000000120b */
[----:B0-----:R-:W-:Y:S01]  /*0e40*/  VIADD R11, R22, 0xffffffff ;  /* 0xffffffff160b7836 */ /* 0x001fe20000000000 */
[----:B------:R-:W-:Y:S01]  /*0e50*/  SHF.L.U32 R7, R18, R19, RZ ;  /* 0x0000001312077219 */ /* 0x000fe200000006ff */
[----:B------:R-:W-:Y:S01]  /*0e60*/  IMAD.MOV.U32 R14, RZ, RZ, 0x1 ;  /* 0x00000001ff0e7424 */ /* 0x000fe200078e00ff */
[----:B------:R-:W-:Y:S01]  /*0e70*/  LOP3.LUT R8, R25, R8, RZ, 0xc0, !PT ;  /* 0x0000000819087212 */ /* 0x000fe200078ec0ff */
[----:B------:R-:W-:Y:S01]  /*0e80*/  IMAD.MOV R12, RZ, RZ, -R10 ;  /* 0x000000ffff0c7224 */ /* 0x000fe200078e0a0a */
[----:B------:R-:W-:Y:S02]  /*0e90*/  SEL R9, R9, R30, !P3 ;  /* 0x0000001e09097207 */ /* 0x000fe40005800000 */
[----:B------:R-:W-:Y:S01]  /*0ea0*/  LOP3.LUT R11, R16, R11, RZ, 0xc0, !PT ;  /* 0x0000000b100b7212 */ /* 0x000fe200078ec0ff */
[----:B------:R-:W-:Y:S02]  /*0eb0*/  IMAD R8, R7, R10, R8 ;  /* 0x0000000a07087224 */ /* 0x000fe400078e0208 */
[----:B--2---:R-:W-:-:S02]  /*0ec0*/  IMAD R7, R12, R23, R20 ;  /* 0x000000170c077224 */ /* 0x004fc400078e0214 */
[----:B---3--:R-:W-:Y:S02]  /*0ed0*/  IMAD R9, R8, R24, R9 ;  /* 0x0000001808097224 */ /* 0x008fe400078e0209 */
[----:B------:R-:W-:Y:S02]  /*0ee0*/  IMAD R12, R7, R22, R11 ;  /* 0x00000016070c7224 */ /* 0x000fe400078e020b */
[----:B------:R-:W-:-:S03]  /*0ef0*/  IMAD.MOV.U32 R7, RZ, RZ, R28 ;  /* 0x000000ffff077224 */ /* 0x000fc600078e001c */
[----:B------:R-:W-:Y:S02]  /*0f00*/  SEL R8, R12, R9, !P3 ;  /* 0x000000090c087207 */ /* 0x000fe40005800000 */
[----:B------:R-:W-:-:S07]  /*0f10*/  SEL R12, R9, R12, !P3 ;  /* 0x0000000c090c7207 */ /* 0x000fce0005800000 */
.L_x_9:
[----:B------:R-:W-:-:S08]  /*0f20*/  NOP ;  /* 0x0000000000007918 */ /* 0x000fd00000000000 */
[----:B------:R-:W0:Y:S02]  /*0f30*/  USETMAXREG.TRY_ALLOC.CTAPOOL UP0, 0xe8 ;  /* 0x000000e8000079c8 */ /* 0x000e240008000600 */
[----:B0-----:R-:W-:-:S13]  /*0f40*/  PLOP3.LUT P1, PT, PT, PT, UP0, 0x80, 0x0 ;  /* 0x000000000000781c */ /* 0x001fda0003f2f008 */
[----:B------:R-:W-:Y:S05]  /*0f50*/  @!P1 BRA `(.L_x_9) ;  /* 0xfffffffc00f09947 */ /* 0x000fea000383ffff */
[----:B------:R-:W-:Y:S01]  /*0f60*/  ULDC.64 UR4, c[0x0][0x698] ;  /* 0x0001a60000047ab9 */ /* 0x000fe20000000a00 */
[----:B------:R-:W-:Y:S01]  /*0f70*/  ULDC.64 UR14, c[0x0][0x208] ;  /* 0x00008200000e7ab9 */ /* 0x000fe20000000a00 */
[----:B------:R-:W-:-:S04]  /*0f80*/  ISETP.NE.U32.AND P1, PT, RZ, UR4, PT ;  /* 0x00000004ff007c0c */ /* 0x000fc8000bf25070 */
[----:B------:R-:W-:-:S13]  /*0f90*/  ISETP.NE.AND.EX P1, PT, RZ, UR5, PT, P1 ;  /* 0x00000005ff007c0c */ /* 0x000fda000bf25310 */
[----:B------:R-:W-:Y:S05]  /*0fa0*/  @!P1 BRA `(.L_x_12) ;  /* 0x00000000001c9947 */ /* 0x000fea0003800000 */
[----:B------:R-:W0:Y:S02]  /*0fb0*/  LDC.64 R10, c[0x0][0x698] ;  /* 0x0001a600ff0a7b82 */ /* 0x000e240000000a00 */
[----:B0-----:R-:W2:Y:S02]  /*0fc0*/  LDG.E.64 R10, desc[UR14][R10.64] ;  /* 0x0000000e0a0a7981 */ /* 0x001ea4000c1e1b00 */
[----:B--2---:R-:W-:-:S04]  /*0fd0*/  ISETP.NE.U32.AND P1, PT, R10, RZ, PT ;  /* 0x000000ff0a00720c */ /* 0x004fc80003f25070 */
[----:B------:R-:W-:-:S13]  /*0fe0*/  ISETP.NE.AND.EX P1, PT, R11, RZ, PT, P1 ;  /* 0x000000ff0b00720c */ /* 0x000fda0003f25310 */
[----:B------:R-:W-:Y:S05]  /*0ff0*/  @!P1 BRA `(.L_x_12) ;  /* 0x0000000000089947 */ /* 0x000fea0003800000 */
[----:B------:R0:W5:Y:S01]  /*1000*/  LD.E R9, desc[UR14][R10.64] ;  /* 0x0000000e0a097980 */ /* 0x000162000c101900 */
[----:B------:R-:W-:Y:S05]  /*1010*/  BRA `(.L_x_13) ;  /* 0x0000000000207947 */ /* 0x000fea0003800000 */
.L_x_12:
[----:B------:R-:W-:Y:S02]  /*1020*/  ULDC.64 UR4, c[0x0][0x688] ;  /* 0x0001a20000047ab9 */ /* 0x000fe40000000a00 */
[----:B------:R-:W-:-:S04]  /*1030*/  ISETP.NE.U32.AND P1, PT, RZ, UR4, PT ;  /* 0x00000004ff007c0c */ /* 0x000fc8000bf25070 */
[----:B------:R-:W-:-:S13]  /*1040*/  ISETP.NE.AND.EX P1, PT, RZ, UR5, PT, P1 ;  /* 0x00000005ff007c0c */ /* 0x000fda000bf25310 */
[----:B------:R-:W-:Y:S05]  /*1050*/  @!P1 BRA `(.L_x_14) ;  /* 0x00000000000c9947 */ /* 0x000fea0003800000 */
[----:B------:R-:W0:Y:S02]  /*1060*/  LDC.64 R10, c[0x0][0x688] ;  /* 0x0001a200ff0a7b82 */ /* 0x000e240000000a00 */
[----:B0-----:R1:W5:Y:S01]  /*1070*/  LDG.E R9, desc[UR14][R10.64] ;  /* 0x0000000e0a097981 */ /* 0x001362000c1e1900 */
[----:B------:R-:W-:Y:S05]  /*1080*/  BRA `(.L_x_13) ;  /* 0x0000000000047947 */ /* 0x000fea0003800000 */
.L_x_14:
[----:B------:R-:W2:Y:S02]  /*1090*/  LDC R9, c[0x0][0x680] ;  /* 0x0001a000ff097b82 */ /* 0x000ea40000000800 */
.L_x_13:
[----:B------:R-:W-:Y:S02]  /*10a0*/  ULDC.64 UR4, c[0x0][0x6a0] ;  /* 0x0001a80000047ab9 */ /* 0x000fe40000000a00 */
[----:B------:R-:W-:-:S04]  /*10b0*/  ISETP.NE.U32.AND P1, PT, RZ, UR4, PT ;  /* 0x00000004ff007c0c */ /* 0x000fc8000bf25070 */
[----:B------:R-:W-:-:S13]  /*10c0*/  ISETP.NE.AND.EX P1, PT, RZ, UR5, PT, P1 ;  /* 0x00000005ff007c0c */ /* 0x000fda000bf25310 */
[----:B------:R-:W-:Y:S05]  /*10d0*/  @!P1 BRA `(.L_x_15) ;  /* 0x00000000001c9947 */ /* 0x000fea0003800000 */
[----:B01----:R-:W0:Y:S02]  /*10e0*/  LDC.64 R10, c[0x0][0x6a0] ;  /* 0x0001a800ff0a7b82 */ /* 0x003e240000000a00 */
[----:B0-----:R-:W3:Y:S02]  /*10f0*/  LDG.E.64 R10, desc[UR14][R10.64] ;  /* 0x0000000e0a0a7981 */ /* 0x001ee4000c1e1b00 */
[----:B---3--:R-:W-:-:S04]  /*1100*/  ISETP.NE.U32.AND P1, PT, R10, RZ, PT ;  /* 0x000000ff0a00720c */ /* 0x008fc80003f25070 */
[----:B------:R-:W-:-:S13]  /*1110*/  ISETP.NE.AND.EX P1, PT, R11, RZ, PT, P1 ;  /* 0x000000ff0b00720c */ /* 0x000fda0003f25310 */
[----:B------:R-:W-:Y:S05]  /*1120*/  @!P1 BRA `(.L_x_15) ;  /* 0x0000000000089947 */ /* 0x000fea0003800000 */
[----:B------:R0:W5:Y:S01]  /*1130*/  LD.E R11, desc[UR14][R10.64] ;  /* 0x0000000e0a0b7980 */ /* 0x000162000c101900 */
[----:B------:R-:W-:Y:S05]  /*1140*/  BRA `(.L_x_16) ;  /* 0x0000000000207947 */ /* 0x000fea0003800000 */
.L_x_15:
[----:B------:R-:W-:Y:S02]  /*1150*/  ULDC.64 UR4, c[0x0][0x690] ;  /* 0x0001a40000047ab9 */ /* 0x000fe40000000a00 */
[----:B------:R-:W-:-:S04]  /*1160*/  ISETP.NE.U32.AND P1, PT, RZ, UR4, PT ;  /* 0x00000004ff007c0c */ /* 0x000fc8000bf25070 */
[----:B------:R-:W-:-:S13]  /*1170*/  ISETP.NE.AND.EX P1, PT, RZ, UR5, PT, P1 ;  /* 0x00000005ff007c0c */ /* 0x000fda000bf25310 */
[----:B------:R-:W-:Y:S05]  /*1180*/  @!P1 BRA `(.L_x_17) ;  /* 0x00000000000c9947 */ /* 0x000fea0003800000 */
[----:B01----:R-:W0:Y:S02]  /*1190*/  LDC.64 R10, c[0x0][0x690] ;  /* 0x0001a400ff0a7b82 */ /* 0x003e240000000a00 */
[----:B0-----:R1:W5:Y:S01]  /*11a0*/  LDG.E R11, desc[UR14][R10.64] ;  /* 0x0000000e0a0b7981 */ /* 0x001362000c1e1900 */
[----:B------:R-:W-:Y:S05]  /*11b0*/  BRA `(.L_x_16) ;  /* 0x0000000000047947 */ /* 0x000fea0003800000 */
.L_x_17:
[----:B01----:R-:W3:Y:S02]  /*11c0*/  LDC R11, c[0x0][0x684] ;  /* 0x0001a100ff0b7b82 */ /* 0x003ee40000000800 */
.L_x_16:
[----:B------:R-:W-:-:S13]  /*11d0*/  LOP3.LUT P1, RZ, R14, 0xff, RZ, 0xc0, !PT ;  /* 0x000000ff0eff7812 */ /* 0x000fda000782c0ff */
[----:B------:R-:W-:Y:S05]  /*11e0*/  @!P1 EXIT ;  /* 0x000000000000994d */ /* 0x000fea0003800000 */
[----:B------:R-:W-:Y:S01]  /*11f0*/  ULDC UR4, c[0x0][0x28c] ;  /* 0x0000a30000047ab9 */ /* 0x000fe20000000800 */
[----:B------:R-:W-:Y:S01]  /*1200*/  LOP3.LUT R158, R4, 0x1, RZ, 0xfc, !PT ;  /* 0x00000001049e7812 */ /* 0x000fe200078efcff */
[----:B------:R-:W-:-:S04]  /*1210*/  UIADD3 UR4, UR4, 0x3f, URZ ;  /* 0x0000003f04047890 */ /* 0x000fc8000fffe03f */
[----:B------:R-:W-:-:S04]  /*1220*/  USHF.R.S32.HI UR5, URZ, 0x1f, UR4 ;  /* 0x0000001f3f057899 */ /* 0x000fc80008011404 */
[----:B------:R-:W-:-:S03]  /*1230*/  ULEA.HI UR5, UR5, UR4, URZ, 0x6 ;  /* 0x0000000405057291 */ /* 0x000fc6000f8f303f */
[----:B------:R-:W-:Y:S01]  /*1240*/  UMOV UR4, URZ ;  /* 0x0000003f00047c82 */ /* 0x000fe20008000000 */
[----:B------:R-:W-:-:S03]  /*1250*/  USHF.R.S32.HI UR6, URZ, 0x6, UR5 ;  /* 0x000000063f067899 */ /* 0x000fc60008011405 */
[----:B------:R-:W-:-:S09]  /*1260*/  UMOV UR5, URZ ;  /* 0x0000003f00057c82 */ /* 0x000fd20008000000 */
.L_x_282:
[----:B01----:R-:W-:Y:S02]  /*1270*/  LOP3.LUT R10, R0, 0x80, RZ, 0xc0, !PT ;  /* 0x00000080000a7812 */ /* 0x003fe400078ec0ff */
[----:B------:R-:W-:Y:S02]  /*1280*/  CS2R R24, SRZ ;  /* 0x0000000000187805 */ /* 0x000fe4000001ff00 */
[----:B------:R-:W-:Y:S02]  /*1290*/  CS2R R26, SRZ ;  /* 0x00000000001a7805 */ /* 0x000fe4000001ff00 */
[----:B------:R-:W-:Y:S02]  /*12a0*/  CS2R R28, SRZ ;  /* 0x00000000001c7805 */ /* 0x000fe4000001ff00 */
[----:B---3--:R-:W-:Y:S02]  /*12b0*/  SHF.R.U32.HI R13, RZ, 0x7, R10 ;  /* 0x00000007ff0d7819 */ /* 0x008fe4000001160a */
[----:B------:R-:W-:-:S02]  /*12c0*/  CS2R R30, SRZ ;  /* 0x00000000001e7805 */ /* 0x000fc4000001ff00 */
[----:B------:R-:W-:Y:S02]  /*12d0*/  VIMNMX R10, RZ, UR6, PT ;  /* 0x00000006ff0a7c48 */ /* 0x000fe4000bfe0100 */
[----:B--2---:R-:W-:Y:S02]  /*12e0*/  CS2R R32, SRZ ;  /* 0x0000000000207805 */ /* 0x004fe4000001ff00 */
[----:B------:R-:W-:Y:S02]  /*12f0*/  CS2R R34, SRZ ;  /* 0x0000000000227805 */ /* 0x000fe4000001ff00 */
[----:B------:R-:W-:Y:S01]  /*1300*/  CS2R R36, SRZ ;  /* 0x0000000000247805 */ /* 0x000fe2000001ff00 */
[----:B------:R-:W0:Y:S01]  /*1310*/  SHFL.IDX PT, R13, R13, RZ, 0x1f ;  /* 0x00001fff0d0d7589 */ /* 0x000e2200000e0000 */
[----:B------:R-:W-:Y:S02]  /*1320*/  IADD3 R10, -R10, UR6, RZ ;  /* 0x000000060a0a7c10 */ /* 0x000fe4000fffe1ff */
[----:B------:R-:W-:-:S02]  /*1330*/  CS2R R38, SRZ ;  /* 0x0000000000267805 */ /* 0x000fc4000001ff00 */
[----:B------:R-:W-:Y:S02]  /*1340*/  CS2R R40, SRZ ;  /* 0x0000000000287805 */ /* 0x000fe4000001ff00 */
[----:B------:R-:W-:Y:S02]  /*1350*/  CS2R R42, SRZ ;  /* 0x00000000002a7805 */ /* 0x000fe4000001ff00 */
[----:B------:R-:W-:Y:S02]  /*1360*/  ISETP.GE.AND P1, PT, R10, 0x1, PT ;  /* 0x000000010a00780c */ /* 0x000fe40003f26270 */
[----:B------:R-:W-:Y:S02]  /*1370*/  CS2R R44, SRZ ;  /* 0x00000000002c7805 */ /* 0x000fe4000001ff00 */
[----:B------:R-:W-:Y:S02]  /*1380*/  CS2R R46, SRZ ;  /* 0x00000000002e7805 */ /* 0x000fe4000001ff00 */
[----:B------:R-:W-:-:S02]  /*1390*/  CS2R R48, SRZ ;  /* 0x0000000000307805 */ /* 0x000fc4000001ff00 */
[----:B------:R-:W-:Y:S02]  /*13a0*/  CS2R R50, SRZ ;  /* 0x0000000000327805 */ /* 0x000fe4000001ff00 */
[----:B------:R-:W-:Y:S02]  /*13b0*/  CS2R R52, SRZ ;  /* 0x0000000000347805 */ /* 0x000fe4000001ff00 */
[----:B------:R-:W-:Y:S02]  /*13c0*/  CS2R R54, SRZ ;  /* 0x0000000000367805 */ /* 0x000fe4000001ff00 */
        /* <DEDUP_REMOVED lines=12> */
[----:B0-----:R-:W-:Y:S02]  /*1490*/  R2UR UR7, R13 ;  /* 0x000000000d0772ca */ /* 0x001fe400000e0000 */
        /* <DEDUP_REMOVED lines=35> */
[----:B----4-:R-:W-:Y:S01]  /*16d0*/  CS2R R150, SRZ ;  /* 0x0000000000967805 */ /* 0x010fe2000001ff00 */
[----:B-----5:R-:W-:Y:S06]  /*16e0*/  @!P1 BRA `(.L_x_18) ;  /* 0x0000000400189947 */ /* 0x020fec0003800000 */
[----:B------:R-:W0:Y:S01]  /*16f0*/  S2UR UR10, SR_CgaCtaId ;  /* 0x00000000000a79c3 */ /* 0x000e220000008800 */
[----:B------:R-:W-:Y:S01]  /*1700*/  ULEA.HI UR8, UR7, UR7, URZ, 0x1 ;  /* 0x0000000707087291 */ /* 0x000fe2000f8f083f */
[----:B------:R-:W-:Y:S01]  /*1710*/  IMAD.U32 R18, RZ, RZ, UR4 ;  /* 0x00000004ff127e24 */ /* 0x000fe2000f8e00ff */
[----:B------:R-:W-:Y:S01]  /*1720*/  UMOV UR9, 0x400 ;  /* 0x0000040000097882 */ /* 0x000fe20000000000 */
[----:B------:R-:W-:Y:S01]  /*1730*/  IMAD.U32 R13, RZ, RZ, UR5 ;  /* 0x00000005ff0d7e24 */ /* 0x000fe2000f8e00ff */
[----:B------:R-:W-:Y:S02]  /*1740*/  ULOP3.LUT UR8, UR8, 0x1ffffe, URZ, 0xc0, !UPT ;  /* 0x001ffffe08087892 */ /* 0x000fe4000f8ec03f */
[----:B------:R-:W-:Y:S02]  /*1750*/  UPLOP3.LUT UP0, UPT, UPT, UPT, UPT, 0x40, 0x0 ;  /* 0x000000000000789c */ /* 0x000fe40003f0e870 */
[----:B------:R-:W-:Y:S01]  /*1760*/  UIADD3 UR8, UR7, -UR8, URZ ;  /* 0x8000000807087290 */ /* 0x000fe2000fffe03f */
[----:B------:R-:W-:Y:S01]  /*1770*/  UMOV UR12, UR5 ;  /* 0x00000005000c7c82 */ /* 0x000fe20008000000 */
[----:B0-----:R-:W-:-:S04]  /*1780*/  ULEA UR16, UR10, UR9, 0x18 ;  /* 0x000000090a107291 */ /* 0x001fc8000f8ec03f */
[----:B------:R-:W-:-:S04]  /*1790*/  ULEA UR8, UR8, UR16, 0xb ;  /* 0x0000001008087291 */ /* 0x000fc8000f8e583f */
[----:B------:R-:W-:-:S04]  /*17a0*/  UIADD3 UR8, UR8, 0x180, URZ ;  /* 0x0000018008087890 */ /* 0x000fc8000fffe03f */
[----:B------:R-:W-:-:S04]  /*17b0*/  USHF.R.U32.HI UR8, URZ, 0x4, UR8 ;  /* 0x000000043f087899 */ /* 0x000fc80008011608 */
[----:B------:R-:W-:-:S12]  /*17c0*/  ULOP3.LUT UR7, UR8, 0x3fff, URZ, 0xc0, !UPT ;  /* 0x00003fff08077892 */ /* 0x000fd8000f8ec03f */
.L_x_25:
[----:B------:R-:W-:-:S13]  /*17d0*/  ISETP.NE.AND P2, PT, R158, 0x3, PT ;  /* 0x000000039e00780c */ /* 0x000fda0003f45270 */
[----:B01--4-:R-:W-:Y:S05]  /*17e0*/  @!P2 BRA `(.L_x_19) ;  /* 0x000000000004a947 */ /* 0x013fea0003800000 */
[----:B------:R-:W-:Y:S01]  /*17f0*/  BPT.TRAP 0x1 ;  /* 0x000000040000795c */ /* 0x000fe20000300000 */
.L_x_19:
[----:B------:R-:W-:Y:S01]  /*1800*/  ULEA UR8, UR12, UR16, 0x3 ;  /* 0x000000100c087291 */ /* 0x000fe2000f8e183f */
[----:B------:R-:W-:-:S08]  /*1810*/  SHF.L.U32 R16, R18, 0x1f, RZ ;  /* 0x0000001f12107819 */ /* 0x000fd000000006ff */
[----:B------:R0:W1:Y:S01]  /*1820*/  SYNCS.PHASECHK.TRANS64.TRYWAIT P1, [UR8], R16 ;  /* 0x00000010ff0075a7 */ /* 0x0000620008020148 */
[----:B------:R-:W-:Y:S05]  /*1830*/  @!P2 BRA `(.L_x_20) ;  /* 0x000000000004a947 */ /* 0x000fea0003800000 */
[----:B------:R-:W-:Y:S01]  /*1840*/  BPT.TRAP 0x1 ;  /* 0x000000040000795c */ /* 0x000fe20000300000 */
.L_x_20:
[C---:B------:R-:W-:Y:S02]  /*1850*/  IMAD.SHL.U32 R14, R0.reuse, 0x20, RZ ;  /* 0x00000020000e7824 */ /* 0x040fe400078e00ff */
[C---:B------:R-:W-:Y:S02]  /*1860*/  IMAD.SHL.U32 R15, R0.reuse, 0x200, RZ ;  /* 0x00000200000f7824 */ /* 0x040fe400078e00ff */
[----:B------:R-:W-:Y:S01]  /*1870*/  IMAD.SHL.U32 R17, R0, 0x10, RZ ;  /* 0x0000001000117824 */ /* 0x000fe200078e00ff */
[----:B------:R-:W-:-:S04]  /*1880*/  LOP3.LUT R14, R14, 0x1c00, RZ, 0xc0, !PT ;  /* 0x00001c000e0e7812 */ /* 0x000fc800078ec0ff */
[----:B------:R-:W-:-:S04]  /*1890*/  LOP3.LUT R14, R14, 0x200, R15, 0xf8, !PT ;  /* 0x000002000e0e7812 */ /* 0x000fc800078ef80f */
[----:B------:R-:W-:Y:S01]  /*18a0*/  LOP3.LUT R14, R14, 0x1c0, R17, 0xf8, !PT ;  /* 0x000001c00e0e7812 */ /* 0x000fe200078ef811 */
[----:B-1----:R-:W-:Y:S06]  /*18b0*/  @P1 BRA `(.L_x_21) ;  /* 0x0000000000081947 */ /* 0x002fec0003800000 */
[----:B------:R-:W1:Y:S02]  /*18c0*/  SYNCS.PHASECHK.TRANS64.TRYWAIT P1, [UR8], R16 ;  /* 0x00000010ff0075a7 */ /* 0x000e640008020148 */
[----:B-1----:R-:W-:Y:S05]  /*18d0*/  @!P1 BRA `(.L_x_22) ;  /* 0x000000b400ec9947 */ /* 0x002fea0003800000 */
.L_x_21:
[----:B------:R-:W-:Y:S01]  /*18e0*/  USHF.L.U32 UR8, UR12, 0xa, URZ ;  /* 0x0000000a0c087899 */ /* 0x000fe2000800063f */
[----:B------:R-:W-:Y:S01]  /*18f0*/  LOP3.LUT R14, R14, 0x20, R17, 0xf8, !PT ;  /* 0x000000200e0e7812 */ /* 0x000fe200078ef811 */
[----:B------:R-:W-:Y:S02]  /*1900*/  UIADD3 UR9, UR16, 0xa180, URZ ;  /* 0x0000a18010097890 */ /* 0x000fe4000fffe03f */
[----:B------:R-:W-:Y:S02]  /*1910*/  ULOP3.LUT UR10, UR7, 0x10000, URZ, 0xfc, !UPT ;  /* 0x00010000070a7892 */ /* 0x000fe4000f8efc3f */
[----:B------:R-:W-:Y:S01]  /*1920*/  LEA.HI R14, R14, UR8, RZ, 0x1d ;  /* 0x000000080e0e7c11 */ /* 0x000fe2000f8fe8ff */
[----:B------:R-:W-:Y:S02]  /*1930*/  USHF.R.U32.HI UR9, URZ, 0x4, UR9 ;  /* 0x000000043f097899 */ /* 0x000fe40008011609 */
[----:B------:R-:W-:Y:S02]  /*1940*/  ULEA UR10, UR12, UR10, 0x8 ;  /* 0x0000000a0c0a7291 */ /* 0x000fe4000f8e403f */
[----:B------:R-:W4:Y:S01]  /*1950*/  LDS R152, [R14+UR16+0x32180] ;  /* 0x032180100e987984 */ /* 0x000f220008000800 */
[----:B------:R-:W-:Y:S01]  /*1960*/  ULOP3.LUT UR9, UR9, 0x3fff, URZ, 0xc0, !UPT ;  /* 0x00003fff09097892 */ /* 0x000fe2000f8ec03f */
[----:B------:R-:W-:-:S03]  /*1970*/  UMOV UR11, 0x80000020 ;  /* 0x80000020000b7882 */ /* 0x000fc60000000000 */
[----:B------:R-:W-:-:S04]  /*1980*/  ULOP3.LUT UR9, UR9, 0x10000, URZ, 0xfc, !UPT ;  /* 0x0001000009097892 */ /* 0x000fc8000f8efc3f */
[----:B------:R-:W-:-:S03]  /*1990*/  UIADD3 UR13, UR8, UR9, URZ ;  /* 0x00000009080d7290 */ /* 0x000fc6000fffe03f */
[----:B------:R-:W-:Y:S01]  /*19a0*/  UMOV UR8, UR10 ;  /* 0x0000000a00087c82 */ /* 0x000fe20008000000 */
[----:B------:R-:W-:-:S03]  /*19b0*/  UMOV UR9, 0xc0000010 ;  /* 0xc000001000097882 */ /* 0x000fc60000000000 */
[----:B------:R-:W-:Y:S01]  /*19c0*/  UMOV UR10, UR13 ;  /* 0x0000000d000a7c82 */ /* 0x000fe20008000000 */
[----:B----4-:R-:W-:-:S06]  /*19d0*/  WARPGROUP.ARRIVE ;  /* 0x00000000000079c5 */ /* 0x010fcc0000000000 */
[----:B------:R-:W-:Y:S03]  /*19e0*/  IGMMA.SP.64x256x64.S8.S8 R24, gdesc[UR8], R24, UP0, R152, gsb0 ;  /* 0x06809800081879f1 */ /* 0x000fe6000b841218 */
[----:B------:R-:W-:Y:S02]  /*19f0*/  WARPGROUP.DEPBAR.LE gsb0, 0x0 ;  /* 0x00008000000079c5 */ /* 0x000fe40000010000 */
[----:B------:R-:W-:Y:S05]  /*1a00*/  @!P2 BRA `(.L_x_23) ;  /* 0x000000000004a947 */ /* 0x000fea0003800000 */
[----:B------:R-:W-:Y:S01]  /*1a10*/  BPT.TRAP 0x1 ;  /* 0x000000040000795c */ /* 0x000fe20000300000 */
.L_x_23:
[----:B------:R-:W-:Y:S02]  /*1a20*/  @P0 LEA R14, R13, UR16, 0x3 ;  /* 0x000000100d0e0c11 */ /* 0x000fe4000f8e18ff */
[----:B------:R-:W-:-:S03]  /*1a30*/  ISETP.GT.U32.AND P1, PT, R4, 0x1, PT ;  /* 0x000000010400780c */ /* 0x000fc60003f24070 */
[----:B------:R-:W-:-:S05]  /*1a40*/  @P0 VIADD R14, R14, 0x50 ;  /* 0x000000500e0e0836 */ /* 0x000fca0000000000 */
[----:B------:R-:W-:-:S04]  /*1a50*/  @P0 PRMT R14, R5, 0x654, R14 ;  /* 0x00000654050e0816 */ /* 0x000fc8000000000e */
[----:B------:R4:W-:Y:S01]  /*1a60*/  @P0 SYNCS.ARRIVE.TRANS64.RED.A1T0 RZ, [R14+URZ], RZ ;  /* 0x000000ff0eff09a7 */ /* 0x0009e2000810043f */
[----:B------:R-:W-:Y:S05]  /*1a70*/  @P1 BRA `(.L_x_24) ;  /* 0x0000000000041947 */ /* 0x000fea0003800000 */
[----:B------:R-:W-:Y:S01]  /*1a80*/  BPT.TRAP 0x1 ;  /* 0x000000040000795c */ /* 0x000fe20000300000 */
.L_x_24:
[----:B------:R-:W-:Y:S01]  /*1a90*/  UIADD3 UR12, UR12, 0x1, URZ ;  /* 0x000000010c0c7890 */ /* 0x000fe2000fffe03f */
[C---:B------:R-:W-:Y:S01]  /*1aa0*/  ISETP.GT.AND P2, PT, R10.reuse, 0x1, PT ;  /* 0x000000010a00780c */ /* 0x040fe20003f44270 */
[----:B------:R-:W-:Y:S02]  /*1ab0*/  VIADD R13, R13, 0x1 ;  /* 0x000000010d0d7836 */ /* 0x000fe40000000000 */
[----:B------:R-:W-:Y:S01]  /*1ac0*/  UISETP.NE.AND UP0, UPT, UR12, 0xa, UPT ;  /* 0x0000000a0c00788c */ /* 0x000fe2000bf05270 */
[----:B------:R-:W-:Y:S02]  /*1ad0*/  VIADD R10, R10, 0xffffffff ;  /* 0xffffffff0a0a7836 */ /* 0x000fe40000000000 */
[C---:B------:R-:W-:Y:S01]  /*1ae0*/  ISETP.NE.AND P1, PT, R13.reuse, 0xa, PT ;  /* 0x0000000a0d00780c */ /* 0x040fe20003f25270 */
[----:B------:R-:W-:Y:S02]  /*1af0*/  USEL UR8, URZ, 0x1, UP0 ;  /* 0x000000013f087887 */ /* 0x000fe40008000000 */
[----:B------:R-:W-:Y:S01]  /*1b00*/  USEL UR12, UR12, URZ, UP0 ;  /* 0x0000003f0c0c7287 */ /* 0x000fe20008000000 */
[----:B------:R-:W-:Y:S01]  /*1b10*/  SEL R13, R13, RZ, P1 ;  /* 0x000000ff0d0d7207 */ /* 0x000fe20000800000 */
[----:B------:R-:W-:-:S02]  /*1b20*/  UPLOP3.LUT UP0, UPT, UPT, UPT, UPT, 0x80, 0x0 ;  /* 0x000000000000789c */ /* 0x000fc40003f0f070 */
[----:B------:R-:W-:Y:S01]  /*1b30*/  LOP3.LUT R18, R18, UR8, RZ, 0x3c, !PT ;  /* 0x0000000812127c12 */ /* 0x000fe2000f8e3cff */
[----:B------:R-:W-:Y:S08]  /*1b40*/  @P2 BRA `(.L_x_25) ;  /* 0xfffffffc00202947 */ /* 0x000ff0000383ffff */
.L_x_18:
[----:B------:R-:W2:Y:S01]  /*1b50*/  LDC R18, c[0x0][0x288] ;  /* 0x0000a200ff127b82 */ /* 0x000ea20000000800 */
[----:B------:R-:W-:Y:S01]  /*1b60*/  LOP3.LUT R10, R0, 0x60, RZ, 0xc0, !PT ;  /* 0x00000060000a7812 */ /* 0x000fe200078ec0ff */
[----:B------:R-:W-:Y:S01]  /*1b70*/  IMAD.SHL.U32 R19, R8, 0x100, RZ ;  /* 0x0000010008137824 */ /* 0x000fe200078e00ff */
[----:B------:R-:W-:Y:S01]  /*1b80*/  SHF.R.U32.HI R13, RZ, 0x2, R0 ;  /* 0x00000002ff0d7819 */ /* 0x000fe20000011600 */
[----:B------:R-:W-:Y:S01]  /*1b90*/  UIADD3 UR5, UR6, UR5, URZ ;  /* 0x0000000506057290 */ /* 0x000fe2000fffe03f */
[----:B------:R-:W-:Y:S01]  /*1ba0*/  SHF.R.U32.HI R10, RZ, 0x5, R10 ;  /* 0x00000005ff0a7819 */ /* 0x000fe2000001160a */
[----:B------:R-:W-:Y:S01]  /*1bb0*/  ULDC UR12, c[0x0][0x284] ;  /* 0x0000a100000c7ab9 */ /* 0x000fe20000000800 */
[----:B------:R-:W-:Y:S01]  /*1bc0*/  LOP3.LUT R13, R13, 0x7, RZ, 0xc0, !PT ;  /* 0x000000070d0d7812 */ /* 0x000fe200078ec0ff */
[----:B------:R-:W-:Y:S01]  /*1bd0*/  UISETP.GT.U32.AND UP0, UPT, UR5, 0x9, UPT ;  /* 0x000000090500788c */ /* 0x000fe2000bf04070 */
[----:B-1----:R-:W-:Y:S01]  /*1be0*/  SHF.R.U32.HI R15, RZ, 0x1, R0 ;  /* 0x00000001ff0f7819 */ /* 0x002fe20000011600 */
[----:B----4-:R-:W-:Y:S01]  /*1bf0*/  IMAD.SHL.U32 R14, R10, 0x10, RZ ;  /* 0x000000100a0e7824 */ /* 0x010fe200078e00ff */
[----:B------:R-:W-:Y:S01]  /*1c00*/  SHF.R.S32.HI R20, RZ, 0x1f, R7 ;  /* 0x0000001fff147819 */ /* 0x000fe20000011407 */
[----:B------:R-:W-:Y:S01]  /*1c10*/  UISETP.LT.U32.AND UP0, UPT, UR6, 0xa, UP0 ;  /* 0x0000000a0600788c */ /* 0x000fe20008701070 */
[----:B------:R-:W-:-:S02]  /*1c20*/  WARPGROUP.DEPBAR.LE gsb0, 0x0 ;  /* 0x00008000000079c5 */ /* 0x000fc40000010000 */
[--C-:B------:R-:W-:Y:S01]  /*1c30*/  LOP3.LUT R14, R14, 0xfffffff0, R13.reuse, 0xe2, !PT ;  /* 0xfffffff00e0e7812 */ /* 0x100fe200078ee20d */
[----:B------:R-:W-:Y:S01]  /*1c40*/  IMAD R13, R10, -0x10, -R13 ;  /* 0xfffffff00a0d7824 */ /* 0x000fe200078e0a0d */
[----:B------:R-:W-:Y:S01]  /*1c50*/  LOP3.LUT R10, R6, 0x1, RZ, 0xc0, !PT ;  /* 0x00000001060a7812 */ /* 0x000fe200078ec0ff */
[----:B------:R-:W-:Y:S01]  /*1c60*/  UISETP.GE.U32.AND UP1, UPT, UR6, 0xa, UPT ;  /* 0x0000000a0600788c */ /* 0x000fe2000bf26070 */
[----:B------:R-:W-:Y:S01]  /*1c70*/  LOP3.LUT R14, R14, 0x40, R15, 0xf8, !PT ;  /* 0x000000400e0e7812 */ /* 0x000fe200078ef80f */
[----:B------:R-:W-:Y:S01]  /*1c80*/  IMAD.SHL.U32 R15, R12, 0x80, RZ ;  /* 0x000000800c0f7824 */ /* 0x000fe200078e00ff */
[----:B------:R-:W-:Y:S01]  /*1c90*/  ULDC.64 UR10, c[0x0][0x6d0] ;  /* 0x0001b400000a7ab9 */ /* 0x000fe20000000a00 */
[----:B------:R-:W-:Y:S01]  /*1ca0*/  UIMAD.WIDE.U32 UR8, UR5, -0x33333333, URZ ;  /* 0xcccccccd050878a5 */ /* 0x000fe2000f8e003f */
[----:B0-----:R-:W-:Y:S01]  /*1cb0*/  IMAD R16, R10, -0x40, R13 ;  /* 0xffffffc00a107824 */ /* 0x001fe200078e020d */
[----:B--2---:R-:W-:Y:S01]  /*1cc0*/  ISETP.GE.AND P1, PT, R19, R18, PT ;  /* 0x000000121300720c */ /* 0x004fe20003f26270 */
[----:B------:R-:W-:Y:S01]  /*1cd0*/  USEL UR7, URZ, 0x1, !UP0 ;  /* 0x000000013f077887 */ /* 0x000fe2000c000000 */
[----:B------:R-:W-:Y:S01]  /*1ce0*/  LOP3.LUT R152, R14, R15, RZ, 0xfc, !PT ;  /* 0x0000000f0e987212 */ /* 0x000fe200078efcff */
[----:B------:R-:W-:Y:S01]  /*1cf0*/  IMAD R12, R20, UR10, RZ ;  /* 0x0000000a140c7c24 */ /* 0x000fe2000f8e02ff */
[----:B------:R-:W-:Y:S01]  /*1d00*/  ISETP.GE.OR P1, PT, R15, UR12, P1 ;  /* 0x0000000c0f007c0c */ /* 0x000fe20008f26670 */
[----:B------:R-:W-:Y:S01]  /*1d10*/  USHF.R.U32.HI UR8, URZ, 0x3, UR9 ;  /* 0x000000033f087899 */ /* 0x000fe20008011609 */
[----:B------:R-:W-:Y:S01]  /*1d20*/  SHF.R.S32.HI R153, RZ, 0x1f, R152 ;  /* 0x0000001fff997819 */ /* 0x000fe20000011498 */
[----:B------:R-:W-:Y:S01]  /*1d30*/  ULOP3.LUT UR4, UR4, UR7, URZ, 0x3c, !UPT ;  /* 0x0000000704047292 */ /* 0x000fe2000f8e3c3f */
[----:B------:R-:W-:Y:S01]  /*1d40*/  LOP3.LUT R10, R0, 0x3, RZ, 0xc0, !PT ;  /* 0x00000003000a7812 */ /* 0x000fe200078ec0ff */
[C---:B------:R-:W-:Y:S01]  /*1d50*/  IMAD R17, R7.reuse, UR11, R12 ;  /* 0x0000000b07117c24 */ /* 0x040fe2000f8e020c */
[----:B------:R-:W-:Y:S01]  /*1d60*/  UIMAD UR5, UR8, -0xa, UR5 ;  /* 0xfffffff6080578a4 */ /* 0x000fe2000f8e0205 */
[----:B------:R-:W-:Y:S01]  /*1d70*/  IMAD.WIDE.U32 R12, R7, UR10, R152 ;  /* 0x0000000a070c7c25 */ /* 0x000fe2000f8e0098 */
[----:B------:R-:W-:-:S03]  /*1d80*/  @UP1 ULOP3.LUT UR4, UR4, 0x1, UR8, 0x78, !UPT ;  /* 0x0000000104041892 */ /* 0x000fc6000f8e7808 */
[----:B------:R-:W-:Y:S01]  /*1d90*/  IMAD R14, R10, -0x2, R18 ;  /* 0xfffffffe0a0e7824 */ /* 0x000fe200078e0212 */
[----:B------:R-:W-:Y:S01]  /*1da0*/  IADD3 R10, -R15, UR12, R16 ;  /* 0x0000000c0f0a7c10 */ /* 0x000fe2000fffe110 */
[----:B------:R-:W-:Y:S02]  /*1db0*/  IMAD.IADD R17, R13, 0x1, R17 ;  /* 0x000000010d117824 */ /* 0x000fe400078e0211 */
[----:B------:R-:W-:Y:S02]  /*1dc0*/  IMAD.MOV.U32 R16, RZ, RZ, R12 ;  /* 0x000000ffff107224 */ /* 0x000fe400078e000c */
[----:B------:R-:W-:Y:S02]  /*1dd0*/  IMAD.IADD R13, R14, 0x1, -R19 ;  /* 0x000000010e0d7824 */ /* 0x000fe400078e0a13 */
[----:B------:R-:W-:Y:S01]  /*1de0*/  IMAD.MOV.U32 R12, RZ, RZ, -0x1 ;  /* 0xffffffffff0c7424 */ /* 0x000fe200078e00ff */
[----:B------:R-:W-:Y:S06]  /*1df0*/  @P1 BRA `(.L_x_26) ;  /* 0x0000009000881947 */ /* 0x000fec0003800000 */
[----:B------:R-:W0:Y:S01]  /*1e00*/  LDC.64 R14, c[0x0][0x6c8] ;  /* 0x0001b200ff0e7b82 */ /* 0x000e220000000a00 */
[----:B------:R-:W-:Y:S01]  /*1e10*/  IMAD.WIDE R18, R8, 0x100, RZ ;  /* 0x0000010008127825 */ /* 0x000fe200078e02ff */
[----:B---3-5:R-:W-:Y:S01]  /*1e20*/  ISETP.NE.AND P2, PT, R11, RZ, PT ;  /* 0x000000ff0b00720c */ /* 0x028fe20003f45270 */
[----:B------:R-:W-:Y:S01]  /*1e30*/  BSSY B0, `(.L_x_26) ;  /* 0x000091e000007945 */ /* 0x000fe20003800000 */
[----:B------:R-:W-:Y:S01]  /*1e40*/  ISETP.GT.AND P1, PT, R13, RZ, PT ;  /* 0x000000ff0d00720c */ /* 0x000fe20003f24270 */
[----:B------:R-:W-:-:S03]  /*1e50*/  IMAD.SHL.U32 R21, R0, 0x2, RZ ;  /* 0x0000000200157824 */ /* 0x000fc600078e00ff */
[----:B------:R-:W-:Y:S02]  /*1e60*/  ISETP.GT.AND P4, PT, R10, RZ, P1 ;  /* 0x000000ff0a00720c */ /* 0x000fe40000f84270 */
[----:B------:R-:W-:Y:S01]  /*1e70*/  LOP3.LUT R161, R18, 0x6, R21, 0xf8, !PT ;  /* 0x0000000612a17812 */ /* 0x000fe200078ef815 */
[----:B0-----:R-:W-:-:S04]  /*1e80*/  IMAD R8, R19, R14, RZ ;  /* 0x0000000e13087224 */ /* 0x001fc800078e02ff */
[----:B------:R-:W-:-:S04]  /*1e90*/  IMAD.WIDE.U32 R156, R161, R14, R16 ;  /* 0x0000000ea19c7225 */ /* 0x000fc800078e0010 */
[----:B------:R-:W-:-:S04]  /*1ea0*/  IMAD R17, R161, R15, R8 ;  /* 0x0000000fa1117224 */ /* 0x000fc800078e0208 */
[----:B------:R-:W-:Y:S01]  /*1eb0*/  IMAD.IADD R163, R157, 0x1, R17 ;  /* 0x000000019da37824 */ /* 0x000fe200078e0211 */
[----:B------:R-:W-:Y:S06]  /*1ec0*/  @!P2 BRA `(.L_x_27) ;  /* 0x000000640054a947 */ /* 0x000fec0003800000 */
[----:B------:R-:W-:Y:S01]  /*1ed0*/  ULDC.64 UR8, c[0x0][0x6b8] ;  /* 0x0001ae0000087ab9 */ /* 0x000fe20000000a00 */
[----:B------:R-:W-:Y:S01]  /*1ee0*/  ULDC.64 UR12, c[0x0][0x6b0] ;  /* 0x0001ac00000c7ab9 */ /* 0x000fe20000000a00 */
[----:B------:R-:W-:Y:S01]  /*1ef0*/  IMAD R8, R20, UR8, RZ ;  /* 0x0000000814087c24 */ /* 0x000fe2000f8e02ff */
[----:B------:R-:W-:Y:S01]  /*1f00*/  ULDC.64 UR16, c[0x0][0x6a8] ;  /* 0x0001aa0000107ab9 */ /* 0x000fe20000000a00 */
[C---:B------:R-:W-:Y:S01]  /*1f10*/  IMAD.WIDE.U32 R20, R7.reuse, UR8, R152 ;  /* 0x0000000807147c25 */ /* 0x040fe2000f8e0098 */
[----:B------:R-:W0:Y:S01]  /*1f20*/  LDC.64 R154, c[0x0][0x6b0] ;  /* 0x0001ac00ff9a7b82 */ /* 0x000e220000000a00 */
[----:B------:R-:W-:Y:S02]  /*1f30*/  ULDC.64 UR10, c[0x0][0x6c0] ;  /* 0x0001b000000a7ab9 */ /* 0x000fe40000000a00 */
[----:B------:R-:W-:Y:S02]  /*1f40*/  IMAD R159, R7, UR9, R8 ;  /* 0x00000009079f7c24 */ /* 0x000fe4000f8e0208 */
[----:B------:R-:W-:-:S02]  /*1f50*/  IMAD R18, R19, UR12, RZ ;  /* 0x0000000c13127c24 */ /* 0x000fc4000f8e02ff */
[----:B------:R-:W-:Y:S02]  /*1f60*/  IMAD.IADD R21, R21, 0x1, R159 ;  /* 0x0000000115157824 */ /* 0x000fe400078e029f */
[C---:B------:R-:W-:Y:S02]  /*1f70*/  IMAD R157, R161.reuse, UR13, R18 ;  /* 0x0000000da19d7c24 */ /* 0x040fe4000f8e0212 */
[----:B------:R-:W-:-:S04]  /*1f80*/  IMAD.WIDE.U32 R16, R161, UR12, R20 ;  /* 0x0000000ca1107c25 */ /* 0x000fc8000f8e0014 */
[----:B------:R-:W-:Y:S01]  /*1f90*/  IMAD.IADD R17, R17, 0x1, R157 ;  /* 0x0000000111117824 */ /* 0x000fe200078e029d */
[----:B------:R-:W-:-:S04]  /*1fa0*/  LEA R18, P2, R16, UR16, 0x2 ;  /* 0x0000001010127c11 */ /* 0x000fc8000f8410ff */
[----:B------:R-:W-:-:S05]  /*1fb0*/  LEA.HI.X R19, R16, UR17, R17, 0x2, P2 ;  /* 0x0000001110137c11 */ /* 0x000fca00090f1411 */
[----:B------:R-:W2:Y:S01]  /*1fc0*/  @P4 LDG.E.LTC128B R8, desc[UR14][R18.64] ;  /* 0x0000000e12084981 */ /* 0x000ea2000c1e1920 */
[C---:B------:R-:W-:Y:S01]  /*1fd0*/  IMAD.WIDE.U32 R22, R161.reuse, UR12, R152 ;  /* 0x0000000ca1167c25 */ /* 0x040fe2000f8e0098 */
[C---:B------:R-:W-:Y:S01]  /*1fe0*/  LEA R16, P2, R156.reuse, UR10, 0x2 ;  /* 0x0000000a9c107c11 */ /* 0x040fe2000f8410ff */
[----:B------:R-:W-:Y:S02]  /*1ff0*/  BSSY B1, `(.L_x_28) ;  /* 0x0000015000017945 */ /* 0x000fe40003800000 */
[----:B0-----:R-:W-:Y:S01]  /*2000*/  IMAD.WIDE.U32 R160, R161, UR12, R154 ;  /* 0x0000000ca1a07c25 */ /* 0x001fe2000f8e009a */
[----:B------:R-:W-:Y:S02]  /*2010*/  LEA.HI.X R17, R156, UR11, R163, 0x2, P2 ;  /* 0x0000000b9c117c11 */ /* 0x000fe400090f14a3 */
[----:B------:R-:W-:Y:S01]  /*2020*/  ISETP.GT.AND P2, PT, R13, 0x1, PT ;  /* 0x000000010d00780c */ /* 0x000fe20003f44270 */
[C---:B------:R-:W-:Y:S01]  /*2030*/  IMAD.IADD R165, R157.reuse, 0x1, R161 ;  /* 0x000000019da57824 */ /* 0x040fe200078e02a1 */
[----:B------:R-:W-:Y:S01]  /*2040*/  IADD3 R156, P5, R20, R160, RZ ;  /* 0x000000a0149c7210 */ /* 0x000fe20007fbe0ff */
[----:B------:R-:W-:-:S03]  /*2050*/  IMAD.IADD R23, R157, 0x1, R23 ;  /* 0x000000019d177824 */ /* 0x000fc600078e0217 */
[----:B------:R-:W-:Y:S01]  /*2060*/  LEA R20, P6, R156, UR16, 0x2 ;  /* 0x000000109c147c11 */ /* 0x000fe2000f8c10ff */
[----:B------:R-:W-:Y:S01]  /*2070*/  IMAD.X R21, R165, 0x1, R21, P5 ;  /* 0x00000001a5157824 */ /* 0x000fe200028e0615 */
[----:B------:R-:W-:-:S04]  /*2080*/  ISETP.GT.AND P5, PT, R10, RZ, P2 ;  /* 0x000000ff0a00720c */ /* 0x000fc800017a4270 */
[----:B------:R-:W-:Y:S01]  /*2090*/  LEA.HI.X R21, R156, UR17, R21, 0x2, P6 ;  /* 0x000000119c157c11 */ /* 0x000fe2000b0f1415 */
[----:B--2---:R-:W-:-:S04]  /*20a0*/  IMAD R154, R8, R11, RZ ;  /* 0x0000000b089a7224 */ /* 0x004fc800078e02ff */
[----:B------:R-:W-:Y:S02]  /*20b0*/  IMAD R163, R24, R9, R154 ;  /* 0x0000000918a37224 */ /* 0x000fe400078e029a */
[----:B------:R-:W-:-:S03]  /*20c0*/  IMAD.WIDE.U32 R154, R7, UR8, R22 ;  /* 0x00000008079a7c25 */ /* 0x000fc6000f8e0016 */
[----:B------:R0:W-:Y:S01]  /*20d0*/  @P4 STG.E desc[UR14][R16.64], R163 ;  /* 0x000000a310004986 */ /* 0x0001e2000c10190e */
[----:B------:R-:W-:Y:S01]  /*20e0*/  IMAD.IADD R155, R159, 0x1, R155 ;  /* 0x000000019f9b7824 */ /* 0x000fe200078e029b */
[----:B------:R-:W-:Y:S02]  /*20f0*/  LEA R156, P6, R154, UR16, 0x2 ;  /* 0x000000109a9c7c11 */ /* 0x000fe4000f8c10ff */
[----:B------:R-:W-:Y:S02]  /*2100*/  LEA R22, P4, R14, R16, 0x2 ;  /* 0x000000100e167211 */ /* 0x000fe400078810ff */
[----:B------:R-:W-:Y:S01]  /*2110*/  LEA.HI.X R157, R154, UR17, R155, 0x2, P6 ;  /* 0x000000119a9d7c11 */ /* 0x000fe2000b0f149b */
[----:B------:R-:W-:Y:S10]  /*2120*/  @!P5 BRA `(.L_x_29) ;  /* 0x000000000004d947 */ /* 0x000ff40003800000 */
[----:B------:R1:W5:Y:S02]  /*2130*/  LDG.E.LTC128B R8, desc[UR14][R20.64] ;  /* 0x0000000e14087981 */ /* 0x000364000c1e1920 */
.L_x_29:
[----:B------:R-:W-:Y:S05]  /*2140*/  BSYNC B1 ;  /* 0x0000000000017941 */ /* 0x000fea0003800000 */
.L_x_28:
[----:B-----5:R-:W-:Y:S01]  /*2150*/  IMAD R154, R8, R11, RZ ;  /* 0x0000000b089a7224 */ /* 0x020fe200078e02ff */
[----:B------:R-:W-:Y:S01]  /*2160*/  LEA.HI.X R23, R14, R17, R15, 0x2, P4 ;  /* 0x000000110e177211 */ /* 0x000fe200020f140f */
[----:B------:R-:W-:Y:S01]  /*2170*/  BSSY B1, `(.L_x_30) ;  /* 0x0000008000017945 */ /* 0x000fe20003800000 */
[----:B------:R-:W-:Y:S01]  /*2180*/  ISETP.GT.AND P1, PT, R10, 0x8, P1 ;  /* 0x000000080a00780c */ /* 0x000fe20000f24270 */
[----:B------:R-:W-:Y:S01]  /*2190*/  IMAD R155, R25, R9, R154 ;  /* 0x00000009199b7224 */ /* 0x000fe200078e029a */
[----:B------:R-:W-:-:S04]  /*21a0*/  IADD3 R24, P6, R152, R160, RZ ;  /* 0x000000a098187210 */ /* 0x000fc80007fde0ff */
[----:B------:R2:W-:Y:S01]  /*21b0*/  @P5 STG.E desc[UR14][R22.64], R155 ;  /* 0x0000009b16005986 */ /* 0x0005e2000c10190e */
[----:B------:R-:W-:-:S06]  /*21c0*/  IMAD.X R25, R153, 0x1, R165, P6 ;  /* 0x0000000199197824 */ /* 0x000fcc00030e06a5 */
[----:B------:R-:W-:Y:S05]  /*21d0*/  @!P1 BRA `(.L_x_31) ;  /* 0x0000000000049947 */ /* 0x000fea0003800000 */
[----:B------:R3:W5:Y:S02]  /*21e0*/  LDG.E.LTC128B R8, desc[UR14][R156.64+0x20] ;  /* 0x0000200e9c087981 */ /* 0x000764000c1e1920 */
.L_x_31:
[----:B------:R-:W-:Y:S05]  /*21f0*/  BSYNC B1 ;  /* 0x0000000000017941 */ /* 0x000fea0003800000 */
.L_x_30:
[----:B-----5:R-:W-:Y:S01]  /*2200*/  IMAD R152, R8, R11, RZ ;  /* 0x0000000b08987224 */ /* 0x020fe200078e02ff */
[----:B------:R-:W-:Y:S01]  /*2210*/  ISETP.GT.AND P2, PT, R10, 0x8, P2 ;  /* 0x000000080a00780c */ /* 0x000fe20001744270 */
[----:B------:R-:W-:Y:S01]  /*2220*/  IMAD.WIDE.U32 R24, R7, UR8, R24 ;  /* 0x0000000807187c25 */ /* 0x000fe2000f8e0018 */
[----:B------:R-:W-:Y:S01]  /*2230*/  ISETP.GT.AND P4, PT, R13, 0x8, PT ;  /* 0x000000080d00780c */ /* 0x000fe20003f84270 */
[----:B------:R-:W-:Y:S01]  /*2240*/  USHF.L.U64.HI UR10, UR12, 0x5, UR13 ;  /* 0x000000050c0a7899 */ /* 0x000fe2000801020d */
[----:B------:R-:W-:Y:S01]  /*2250*/  BSSY B1, `(.L_x_32) ;  /* 0x000000a000017945 */ /* 0x000fe20003800000 */
[----:B--2---:R-:W-:Y:S01]  /*2260*/  IMAD R155, R26, R9, R152 ;  /* 0x000000091a9b7224 */ /* 0x004fe200078e0298 */
[----:B------:R-:W-:Y:S01]  /*2270*/  LEA R152, P6, R24, UR16, 0x2 ;  /* 0x0000001018987c11 */ /* 0x000fe2000f8c10ff */
[----:B------:R-:W-:Y:S01]  /*2280*/  IMAD.IADD R7, R159, 0x1, R25 ;  /* 0x000000019f077824 */ /* 0x000fe200078e0219 */
[----:B------:R-:W-:Y:S01]  /*2290*/  USHF.L.U32 UR9, UR12, 0x5, URZ ;  /* 0x000000050c097899 */ /* 0x000fe2000800063f */
[----:B------:R-:W-:Y:S01]  /*22a0*/  ISETP.GT.AND P5, PT, R10, RZ, P4 ;  /* 0x000000ff0a00720c */ /* 0x000fe200027a4270 */
[----:B------:R2:W-:Y:S02]  /*22b0*/  @P1 STG.E desc[UR14][R16.64+0x20], R155 ;  /* 0x0000209b10001986 */ /* 0x0005e4000c10190e */
[----:B------:R-:W-:Y:S01]  /*22c0*/  LEA.HI.X R153, R24, UR17, R7, 0x2, P6 ;  /* 0x0000001118997c11 */ /* 0x000fe2000b0f1407 */
[----:B------:R-:W-:Y:S09]  /*22d0*/  @!P2 BRA `(.L_x_33) ;  /* 0x000000000004a947 */ /* 0x000ff20003800000 */
[----:B------:R4:W5:Y:S02]  /*22e0*/  LDG.E.LTC128B R8, desc[UR14][R152.64+0x20] ;  /* 0x0000200e98087981 */ /* 0x000964000c1e1920 */
.L_x_33:
[----:B------:R-:W-:Y:S05]  /*22f0*/  BSYNC B1 ;  /* 0x0000000000017941 */ /* 0x000fea0003800000 */
.L_x_32:
[----:B-----5:R-:W-:Y:S01]  /*2300*/  IMAD R26, R8, R11, RZ ;  /* 0x0000000b081a7224 */ /* 0x020fe200078e02ff */
[----:B------:R-:W-:Y:S01]  /*2310*/  IADD3 R24, P1, R18, UR9, RZ ;  /* 0x0000000912187c10 */ /* 0x000fe2000ff3e0ff */
[----:B---3--:R-:W-:Y:S02]  /*2320*/  IMAD.MOV.U32 R156, RZ, RZ, R8 ;  /* 0x000000ffff9c7224 */ /* 0x008fe400078e0008 */
[----:B------:R-:W-:Y:S01]  /*2330*/  IMAD R27, R27, R9, R26 ;  /* 0x000000091b1b7224 */ /* 0x000fe200078e021a */
[----:B------:R-:W-:-:S04]  /*2340*/  IADD3.X R25, R19, UR10, RZ, P1, !PT ;  /* 0x0000000a13197c10 */ /* 0x000fc80008ffe4ff */
[----:B------:R3:W-:Y:S04]  /*2350*/  @P2 STG.E desc[UR14][R22.64+0x20], R27 ;  /* 0x0000201b16002986 */ /* 0x0007e8000c10190e */
[----:B------:R-:W3:Y:S01]  /*2360*/  @P5 LDG.E.LTC128B R156, desc[UR14][R24.64] ;  /* 0x0000000e189c5981 */ /* 0x000ee2000c1e1920 */
[C---:B------:R-:W-:Y:S01]  /*2370*/  IMAD.SHL.U32 R7, R14.reuse, 0x20, RZ ;  /* 0x000000200e077824 */ /* 0x040fe200078e00ff */
[----:B------:R-:W-:Y:S01]  /*2380*/  SHF.L.U64.HI R8, R14, 0x5, R15 ;  /* 0x000000050e087819 */ /* 0x000fe2000001020f */
[----:B------:R-:W-:Y:S01]  /*2390*/  BSSY B1, `(.L_x_34) ;  /* 0x000000c000017945 */ /* 0x000fe20003800000 */
[----:B------:R-:W-:Y:S02]  /*23a0*/  ISETP.GT.AND P1, PT, R13, 0x9, PT ;  /* 0x000000090d00780c */ /* 0x000fe40003f24270 */
[----:B------:R-:W-:-:S02]  /*23b0*/  IADD3 R154, P6, R7, R16, RZ ;  /* 0x00000010079a7210 */ /* 0x000fc40007fde0ff */
[----:B------:R-:W-:-:S03]  /*23c0*/  ISETP.GT.AND P2, PT, R10, RZ, P1 ;  /* 0x000000ff0a00720c */ /* 0x000fc60000f44270 */
[----:B--2---:R-:W-:Y:S01]  /*23d0*/  IMAD.X R155, R8, 0x1, R17, P6 ;  /* 0x00000001089b7824 */ /* 0x004fe200030e0611 */
[----:B----4-:R-:W-:-:S04]  /*23e0*/  IADD3 R152, P6, R20, UR9, RZ ;  /* 0x0000000914987c10 */ /* 0x010fc8000ffde0ff */
[----:B------:R-:W-:Y:S01]  /*23f0*/  IADD3.X R153, R21, UR10, RZ, P6, !PT ;  /* 0x0000000a15997c10 */ /* 0x000fe2000b7fe4ff */
[----:B---3--:R-:W-:-:S04]  /*2400*/  IMAD R14, R156, R11, RZ ;  /* 0x0000000b9c0e7224 */ /* 0x008fc800078e02ff */
[----:B------:R-:W-:-:S05]  /*2410*/  IMAD R15, R28, R9, R14 ;  /* 0x000000091c0f7224 */ /* 0x000fca00078e020e */
[----:B------:R2:W-:Y:S01]  /*2420*/  @P5 STG.E desc[UR14][R154.64], R15 ;  /* 0x0000000f9a005986 */ /* 0x0005e2000c10190e */
[----:B------:R-:W-:Y:S05]  /*2430*/  @!P2 BRA `(.L_x_35) ;  /* 0x000000000004a947 */ /* 0x000fea0003800000 */
[----:B------:R3:W5:Y:S02]  /*2440*/  LDG.E.LTC128B R156, desc[UR14][R152.64] ;  /* 0x0000000e989c7981 */ /* 0x000764000c1e1920 */
.L_x_35:
[----:B------:R-:W-:Y:S05]  /*2450*/  BSYNC B1 ;  /* 0x0000000000017941 */ /* 0x000fea0003800000 */
.L_x_34:
[----:B------:R-:W-:Y:S01]  /*2460*/  UIADD3 UR7, UP0, UR9, 0x20, URZ ;  /* 0x0000002009077890 */ /* 0x000fe2000ff1e03f */
[----:B------:R-:W-:Y:S01]  /*2470*/  ISETP.GT.AND P4, PT, R10, 0x8, P4 ;  /* 0x000000080a00780c */ /* 0x000fe20002784270 */
[----:B-----5:R-:W-:Y:S01]  /*2480*/  IMAD R14, R156, R11, RZ ;  /* 0x0000000b9c0e7224 */ /* 0x020fe200078e02ff */
[----:B------:R-:W-:Y:S01]  /*2490*/  IADD3 R26, P5, R7, R22, RZ ;  /* 0x00000016071a7210 */ /* 0x000fe20007fbe0ff */
[----:B------:R-:W-:Y:S02]  /*24a0*/  UIADD3.X UR8, URZ, UR10, URZ, UP0, !UPT ;  /* 0x0000000a3f087290 */ /* 0x000fe400087fe43f */
[----:B------:R-:W-:Y:S01]  /*24b0*/  IADD3 R18, P6, R18, UR7, RZ ;  /* 0x0000000712127c10 */ /* 0x000fe2000ffde0ff */
[----:B------:R-:W-:Y:S02]  /*24c0*/  IMAD R157, R29, R9, R14 ;  /* 0x000000091d9d7224 */ /* 0x000fe400078e020e */
[----:B------:R-:W-:Y:S01]  /*24d0*/  IMAD.X R27, R8, 0x1, R23, P5 ;  /* 0x00000001081b7824 */ /* 0x000fe200028e0617 */
[----:B------:R-:W-:-:S04]  /*24e0*/  IADD3.X R19, R19, UR8, RZ, P6, !PT ;  /* 0x0000000813137c10 */ /* 0x000fc8000b7fe4ff */
[----:B------:R4:W-:Y:S04]  /*24f0*/  @P2 STG.E desc[UR14][R26.64], R157 ;  /* 0x0000009d1a002986 */ /* 0x0009e8000c10190e */
[----:B------:R-:W3:Y:S01]  /*2500*/  @P4 LDG.E.LTC128B R156, desc[UR14][R18.64] ;  /* 0x0000000e129c4981 */ /* 0x000ee2000c1e1920 */
[----:B--2---:R-:W-:Y:S01]  /*2510*/  IADD3 R15, P2, R7, 0x20, RZ ;  /* 0x00000020070f7810 */ /* 0x004fe20007f5e0ff */
[----:B------:R-:W-:Y:S01]  /*2520*/  BSSY B1, `(.L_x_36) ;  /* 0x000000e000017945 */ /* 0x000fe20003800000 */
[----:B------:R-:W-:Y:S02]  /*2530*/  ISETP.GT.AND P1, PT, R10, 0x8, P1 ;  /* 0x000000080a00780c */ /* 0x000fe40000f24270 */
[----:B0-----:R-:W-:Y:S01]  /*2540*/  IADD3 R16, P5, R15, R16, RZ ;  /* 0x000000100f107210 */ /* 0x001fe20007fbe0ff */
[----:B------:R-:W-:Y:S01]  /*2550*/  IMAD.X R14, RZ, RZ, R8, P2 ;  /* 0x000000ffff0e7224 */ /* 0x000fe200010e0608 */
[----:B-1----:R-:W-:-:S02]  /*2560*/  IADD3 R20, P6, R20, UR7, RZ ;  /* 0x0000000714147c10 */ /* 0x002fc4000ffde0ff */
[----:B------:R-:W-:Y:S01]  /*2570*/  ISETP.GT.AND P2, PT, R13, 0x10, PT ;  /* 0x000000100d00780c */ /* 0x000fe20003f44270 */
[----:B------:R-:W-:Y:S01]  /*2580*/  IMAD.X R17, R14, 0x1, R17, P5 ;  /* 0x000000010e117824 */ /* 0x000fe200028e0611 */
[----:B------:R-:W-:Y:S02]  /*2590*/  IADD3 R28, P5, R15, R22, RZ ;  /* 0x000000160f1c7210 */ /* 0x000fe40007fbe0ff */
[----:B------:R-:W-:Y:S01]  /*25a0*/  IADD3.X R21, R21, UR8, RZ, P6, !PT ;  /* 0x0000000815157c10 */ /* 0x000fe2000b7fe4ff */
[----:B---3--:R-:W-:-:S04]  /*25b0*/  IMAD R29, R156, R11, RZ ;  /* 0x0000000b9c1d7224 */ /* 0x008fc800078e02ff */
[----:B------:R-:W-:-:S05]  /*25c0*/  IMAD R159, R30, R9, R29 ;  /* 0x000000091e9f7224 */ /* 0x000fca00078e021d */
[----:B------:R4:W-:Y:S01]  /*25d0*/  @P4 STG.E desc[UR14][R16.64], R159 ;  /* 0x0000009f10004986 */ /* 0x0009e2000c10190e */
[----:B------:R-:W-:Y:S05]  /*25e0*/  @!P1 BRA `(.L_x_37) ;  /* 0x0000000000049947 */ /* 0x000fea0003800000 */
[----:B------:R0:W5:Y:S02]  /*25f0*/  LDG.E.LTC128B R156, desc[UR14][R20.64] ;  /* 0x0000000e149c7981 */ /* 0x000164000c1e1920 */
.L_x_37:
[----:B------:R-:W-:Y:S05]  /*2600*/  BSYNC B1 ;  /* 0x0000000000017941 */ /* 0x000fea0003800000 */
.L_x_36:
[----:B----45:R-:W-:Y:S01]  /*2610*/  IMAD R16, R156, R11, RZ ;  /* 0x0000000b9c107224 */ /* 0x030fe200078e02ff */
[----:B------:R-:W-:Y:S01]  /*2620*/  ISETP.GT.AND P4, PT, R10, RZ, P2 ;  /* 0x000000ff0a00720c */ /* 0x000fe20001784270 */
[----:B------:R-:W-:Y:S01]  /*2630*/  IMAD.X R29, R14, 0x1, R23, P5 ;  /* 0x000000010e1d7824 */ /* 0x000fe200028e0617 */
[----:B------:R-:W-:Y:S01]  /*2640*/  IADD3 R30, P6, R24, UR9, RZ ;  /* 0x00000009181e7c10 */ /* 0x000fe2000ffde0ff */
[----:B------:R-:W-:Y:S01]  /*2650*/  IMAD R17, R31, R9, R16 ;  /* 0x000000091f117224 */ /* 0x000fe200078e0210 */
[----:B------:R-:W-:Y:S01]  /*2660*/  BSSY B1, `(.L_x_38) ;  /* 0x0000006000017945 */ /* 0x000fe20003800000 */
[----:B------:R-:W-:Y:S02]  /*2670*/  IADD3 R18, P5, R154, R7, RZ ;  /* 0x000000079a127210 */ /* 0x000fe40007fbe0ff */
[----:B------:R-:W-:Y:S01]  /*2680*/  IADD3.X R31, R25, UR10, RZ, P6, !PT ;  /* 0x0000000a191f7c10 */ /* 0x000fe2000b7fe4ff */
[----:B------:R1:W-:Y:S05]  /*2690*/  @P1 STG.E desc[UR14][R28.64], R17 ;  /* 0x000000111c001986 */ /* 0x0003ea000c10190e */
[----:B------:R-:W-:Y:S05]  /*26a0*/  @!P4 BRA `(.L_x_39) ;  /* 0x000000000004c947 */ /* 0x000fea0003800000 */
[----:B------:R2:W5:Y:S02]  /*26b0*/  LDG.E.LTC128B R156, desc[UR14][R30.64] ;  /* 0x0000000e1e9c7981 */ /* 0x000564000c1e1920 */
.L_x_39:
[----:B------:R-:W-:Y:S05]  /*26c0*/  BSYNC B1 ;  /* 0x0000000000017941 */ /* 0x000fea0003800000 */
.L_x_38:
[----:B------:R-:W-:Y:S01]  /*26d0*/  ISETP.GT.AND P1, PT, R13, 0x11, PT ;  /* 0x000000110d00780c */ /* 0x000fe20003f24270 */
[----:B------:R-:W-:Y:S01]  /*26e0*/  IMAD.X R19, R155, 0x1, R8, P5 ;  /* 0x000000019b137824 */ /* 0x000fe200028e0608 */
[----:B------:R-:W-:Y:S01]  /*26f0*/  BSSY B1, `(.L_x_40) ;  /* 0x000000a000017945 */ /* 0x000fe20003800000 */
[----:B-----5:R-:W-:Y:S01]  /*2700*/  IMAD R16, R156, R11, RZ ;  /* 0x0000000b9c107224 */ /* 0x020fe200078e02ff */
[----:B------:R-:W-:-:S03]  /*2710*/  ISETP.GT.AND P5, PT, R10, RZ, P1 ;  /* 0x000000ff0a00720c */ /* 0x000fc60000fa4270 */
[----:B-1----:R-:W-:Y:S01]  /*2720*/  IMAD R17, R32, R9, R16 ;  /* 0x0000000920117224 */ /* 0x002fe200078e0210 */
[----:B------:R-:W-:-:S04]  /*2730*/  IADD3 R16, P6, R26, R7, RZ ;  /* 0x000000071a107210 */ /* 0x000fc80007fde0ff */
[----:B------:R1:W-:Y:S01]  /*2740*/  @P4 STG.E desc[UR14][R18.64], R17 ;  /* 0x0000001112004986 */ /* 0x0003e2000c10190e */
[----:B------:R-:W-:-:S04]  /*2750*/  IADD3 R28, P4, R152, UR9, RZ ;  /* 0x00000009981c7c10 */ /* 0x000fc8000ff9e0ff */
[----:B------:R-:W-:Y:S01]  /*2760*/  IADD3.X R29, R153, UR10, RZ, P4, !PT ;  /* 0x0000000a991d7c10 */ /* 0x000fe2000a7fe4ff */
[----:B------:R-:W-:Y:S08]  /*2770*/  @!P5 BRA `(.L_x_41) ;  /* 0x000000000004d947 */ /* 0x000ff00003800000 */
[----:B------:R3:W5:Y:S02]  /*2780*/  LDG.E.LTC128B R156, desc[UR14][R28.64] ;  /* 0x0000000e1c9c7981 */ /* 0x000764000c1e1920 */
.L_x_41:
[----:B------:R-:W-:Y:S05]  /*2790*/  BSYNC B1 ;  /* 0x0000000000017941 */ /* 0x000fea0003800000 */
.L_x_40:
[----:B0----5:R-:W-:Y:S01]  /*27a0*/  IMAD R20, R156, R11, RZ ;  /* 0x0000000b9c147224 */ /* 0x021fe200078e02ff */
[----:B------:R-:W-:Y:S01]  /*27b0*/  ISETP.GT.AND P4, PT, R10, 0x8, P2 ;  /* 0x000000080a00780c */ /* 0x000fe20001784270 */
[----:B-1----:R-:W-:Y:S01]  /*27c0*/  IMAD.X R17, R27, 0x1, R8, P6 ;  /* 0x000000011b117824 */ /* 0x002fe200030e0608 */
[----:B------:R-:W-:Y:S01]  /*27d0*/  BSSY B1, `(.L_x_42) ;  /* 0x0000007000017945 */ /* 0x000fe20003800000 */
[----:B------:R-:W-:Y:S01]  /*27e0*/  IMAD R33, R33, R9, R20 ;  /* 0x0000000921217224 */ /* 0x000fe200078e0214 */
[----:B------:R-:W-:-:S04]  /*27f0*/  IADD3 R20, P2, R24, UR7, RZ ;  /* 0x0000000718147c10 */ /* 0x000fc8000ff5e0ff */
[----:B------:R0:W-:Y:S01]  /*2800*/  @P5 STG.E desc[UR14][R16.64], R33 ;  /* 0x0000002110005986 */ /* 0x0001e2000c10190e */
[----:B------:R-:W-:-:S04]  /*2810*/  IADD3.X R21, R25, UR8, RZ, P2, !PT ;  /* 0x0000000819157c10 */ /* 0x000fc800097fe4ff */
[----:B------:R-:W-:Y:S05]  /*2820*/  @!P4 BRA `(.L_x_43) ;  /* 0x000000000004c947 */ /* 0x000fea0003800000 */
[----:B------:R1:W5:Y:S02]  /*2830*/  LDG.E.LTC128B R156, desc[UR14][R20.64] ;  /* 0x0000000e149c7981 */ /* 0x000364000c1e1920 */
.L_x_43:
[----:B------:R-:W-:Y:S05]  /*2840*/  BSYNC B1 ;  /* 0x0000000000017941 */ /* 0x000fea0003800000 */
.L_x_42:
[----:B-1---5:R-:W-:Y:S01]  /*2850*/  IMAD R21, R156, R11, RZ ;  /* 0x0000000b9c157224 */ /* 0x022fe200078e02ff */
[----:B------:R-:W-:Y:S01]  /*2860*/  IADD3 R20, P5, R15, R154, RZ ;  /* 0x0000009a0f147210 */ /* 0x000fe20007fbe0ff */
[----:B------:R-:W-:Y:S01]  /*2870*/  BSSY B1, `(.L_x_44) ;  /* 0x000000b000017945 */ /* 0x000fe20003800000 */
[----:B------:R-:W-:Y:S01]  /*2880*/  ISETP.GT.AND P1, PT, R10, 0x8, P1 ;  /* 0x000000080a00780c */ /* 0x000fe20000f24270 */
[----:B------:R-:W-:Y:S01]  /*2890*/  IMAD R25, R34, R9, R21 ;  /* 0x0000000922197224 */ /* 0x000fe200078e0215 */
[----:B------:R-:W-:Y:S01]  /*28a0*/  IADD3 R22, P6, R152, UR7, RZ ;  /* 0x0000000798167c10 */ /* 0x000fe2000ffde0ff */
[----:B------:R-:W-:Y:S01]  /*28b0*/  IMAD.X R21, R14, 0x1, R155, P5 ;  /* 0x000000010e157824 */ /* 0x000fe200028e069b */
[----:B------:R-:W-:Y:S02]  /*28c0*/  ISETP.GT.AND P2, PT, R13, 0x18, PT ;  /* 0x000000180d00780c */ /* 0x000fe40003f44270 */
[----:B------:R-:W-:Y:S02]  /*28d0*/  IADD3 R24, P5, R15, R26, RZ ;  /* 0x0000001a0f187210 */ /* 0x000fe40007fbe0ff */
[----:B------:R1:W-:Y:S01]  /*28e0*/  @P4 STG.E desc[UR14][R20.64], R25 ;  /* 0x0000001914004986 */ /* 0x0003e2000c10190e */
[----:B------:R-:W-:-:S04]  /*28f0*/  IADD3.X R23, R153, UR8, RZ, P6, !PT ;  /* 0x0000000899177c10 */ /* 0x000fc8000b7fe4ff */
[----:B------:R-:W-:Y:S06]  /*2900*/  @!P1 BRA `(.L_x_45) ;  /* 0x0000000000049947 */ /* 0x000fec0003800000 */
[----:B------:R4:W5:Y:S02]  /*2910*/  LDG.E.LTC128B R156, desc[UR14][R22.64] ;  /* 0x0000000e169c7981 */ /* 0x000964000c1e1920 */
.L_x_45:
[----:B------:R-:W-:Y:S05]  /*2920*/  BSYNC B1 ;  /* 0x0000000000017941 */ /* 0x000fea0003800000 */
.L_x_44:
[----:B-1---5:R-:W-:Y:S01]  /*2930*/  IMAD R20, R156, R11, RZ ;  /* 0x0000000b9c147224 */ /* 0x022fe200078e02ff */
[----:B------:R-:W-:Y:S01]  /*2940*/  ISETP.GT.AND P4, PT, R10, RZ, P2 ;  /* 0x000000ff0a00720c */ /* 0x000fe20001784270 */
[----:B------:R-:W-:Y:S01]  /*2950*/  IMAD.X R25, R14, 0x1, R27, P5 ;  /* 0x000000010e197824 */ /* 0x000fe200028e061b */
[----:B------:R-:W-:Y:S01]  /*2960*/  IADD3 R26, P6, R30, UR9, RZ ;  /* 0x000000091e1a7c10 */ /* 0x000fe2000ffde0ff */
[----:B------:R-:W-:Y:S01]  /*2970*/  IMAD R35, R35, R9, R20 ;  /* 0x0000000923237224 */ /* 0x000fe200078e0214 */
[----:B------:R-:W-:Y:S01]  /*2980*/  BSSY B1, `(.L_x_46) ;  /* 0x0000006000017945 */ /* 0x000fe20003800000 */
[----:B----4-:R-:W-:Y:S02]  /*2990*/  IADD3 R22, P5, R18, R7, RZ ;  /* 0x0000000712167210 */ /* 0x010fe40007fbe0ff */
[----:B------:R-:W-:Y:S01]  /*29a0*/  IADD3.X R27, R31, UR10, RZ, P6, !PT ;  /* 0x0000000a1f1b7c10 */ /* 0x000fe2000b7fe4ff */
[----:B------:R1:W-:Y:S05]  /*29b0*/  @P1 STG.E desc[UR14][R24.64], R35 ;  /* 0x0000002318001986 */ /* 0x0003ea000c10190e */
[----:B------:R-:W-:Y:S05]  /*29c0*/  @!P4 BRA `(.L_x_47) ;  /* 0x000000000004c947 */ /* 0x000fea0003800000 */
[----:B------:R4:W5:Y:S02]  /*29d0*/  LDG.E.LTC128B R156, desc[UR14][R26.64] ;  /* 0x0000000e1a9c7981 */ /* 0x000964000c1e1920 */
.L_x_47:
[----:B------:R-:W-:Y:S05]  /*29e0*/  BSYNC B1 ;  /* 0x0000000000017941 */ /* 0x000fea0003800000 */
.L_x_46:
[----:B------:R-:W-:Y:S01]  /*29f0*/  ISETP.GT.AND P1, PT, R13, 0x19, PT ;  /* 0x000000190d00780c */ /* 0x000fe20003f24270 */
[----:B------:R-:W-:Y:S01]  /*2a00*/  IMAD.X R23, R19, 0x1, R8, P5 ;  /* 0x0000000113177824 */ /* 0x000fe200028e0608 */
[----:B------:R-:W-:Y:S01]  /*2a10*/  BSSY B1, `(.L_x_48) ;  /* 0x000000a000017945 */ /* 0x000fe20003800000 */
[----:B-----5:R-:W-:Y:S01]  /*2a20*/  IMAD R20, R156, R11, RZ ;  /* 0x0000000b9c147224 */ /* 0x020fe200078e02ff */
[----:B------:R-:W-:-:S03]  /*2a30*/  ISETP.GT.AND P5, PT, R10, RZ, P1 ;  /* 0x000000ff0a00720c */ /* 0x000fc60000fa4270 */
[----:B------:R-:W-:Y:S01]  /*2a40*/  IMAD R21, R36, R9, R20 ;  /* 0x0000000924157224 */ /* 0x000fe200078e0214 */
[----:B------:R-:W-:-:S04]  /*2a50*/  IADD3 R20, P6, R16, R7, RZ ;  /* 0x0000000710147210 */ /* 0x000fc80007fde0ff */
[----:B------:R0:W-:Y:S01]  /*2a60*/  @P4 STG.E desc[UR14][R22.64], R21 ;  /* 0x0000001516004986 */ /* 0x0001e2000c10190e */
[----:B-1----:R-:W-:-:S04]  /*2a70*/  IADD3 R24, P4, R28, UR9, RZ ;  /* 0x000000091c187c10 */ /* 0x002fc8000ff9e0ff */
[----:B------:R-:W-:Y:S01]  /*2a80*/  IADD3.X R25, R29, UR10, RZ, P4, !PT ;  /* 0x0000000a1d197c10 */ /* 0x000fe2000a7fe4ff */
[----:B------:R-:W-:Y:S08]  /*2a90*/  @!P5 BRA `(.L_x_49) ;  /* 0x000000000004d947 */ /* 0x000ff00003800000 */
[----:B------:R1:W5:Y:S02]  /*2aa0*/  LDG.E.LTC128B R156, desc[UR14][R24.64] ;  /* 0x0000000e189c7981 */ /* 0x000364000c1e1920 */
.L_x_49:
[----:B------:R-:W-:Y:S05]  /*2ab0*/  BSYNC B1 ;  /* 0x0000000000017941 */ /* 0x000fea0003800000 */
.L_x_48:
[----:B-----5:R-:W-:Y:S01]  /*2ac0*/  IMAD R32, R156, R11, RZ ;  /* 0x0000000b9c207224 */ /* 0x020fe200078e02ff */
[----:B------:R-:W-:Y:S01]  /*2ad0*/  ISETP.GT.AND P4, PT, R10, 0x8, P2 ;  /* 0x000000080a00780c */ /* 0x000fe20001784270 */
[----:B0-----:R-:W-:Y:S01]  /*2ae0*/  IMAD.X R21, R17, 0x1, R8, P6 ;  /* 0x0000000111157824 */ /* 0x001fe200030e0608 */
[----:B--2---:R-:W-:Y:S01]  /*2af0*/  IADD3 R30, P2, R30, UR7, RZ ;  /* 0x000000071e1e7c10 */ /* 0x004fe2000ff5e0ff */
[----:B------:R-:W-:Y:S01]  /*2b00*/  IMAD R37, R37, R9, R32 ;  /* 0x0000000925257224 */ /* 0x000fe200078e0220 */
[----:B------:R-:W-:Y:S02]  /*2b10*/  BSSY B1, `(.L_x_50) ;  /* 0x0000005000017945 */ /* 0x000fe40003800000 */
[----:B------:R-:W-:Y:S02]  /*2b20*/  IADD3.X R31, R31, UR8, RZ, P2, !PT ;  /* 0x000000081f1f7c10 */ /* 0x000fe400097fe4ff */
[----:B------:R0:W-:Y:S05]  /*2b30*/  @P5 STG.E desc[UR14][R20.64], R37 ;  /* 0x0000002514005986 */ /* 0x0001ea000c10190e */
[----:B------:R-:W-:Y:S05]  /*2b40*/  @!P4 BRA `(.L_x_51) ;  /* 0x000000000004c947 */ /* 0x000fea0003800000 */
[----:B------:R2:W5:Y:S02]  /*2b50*/  LDG.E.LTC128B R156, desc[UR14][R30.64] ;  /* 0x0000000e1e9c7981 */ /* 0x000564000c1e1920 */
.L_x_51:
[----:B------:R-:W-:Y:S05]  /*2b60*/  BSYNC B1 ;  /* 0x0000000000017941 */ /* 0x000fea0003800000 */
.L_x_50:
[----:B------:R-:W-:Y:S01]  /*2b70*/  IADD3 R18, P5, R18, R15, RZ ;  /* 0x0000000f12127210 */ /* 0x000fe20007fbe0ff */
[----:B--2--5:R-:W-:Y:S01]  /*2b80*/  IMAD R30, R156, R11, RZ ;  /* 0x0000000b9c1e7224 */ /* 0x024fe200078e02ff */
[----:B------:R-:W-:Y:S01]  /*2b90*/  ISETP.GT.AND P1, PT, R10, 0x8, P1 ;  /* 0x000000080a00780c */ /* 0x000fe20000f24270 */
[----:B------:R-:W-:Y:S01]  /*2ba0*/  BSSY B1, `(.L_x_52) ;  /* 0x000000a000017945 */ /* 0x000fe20003800000 */
[----:B---3--:R-:W-:Y:S01]  /*2bb0*/  IADD3 R28, P6, R28, UR7, RZ ;  /* 0x000000071c1c7c10 */ /* 0x008fe2000ffde0ff */
[----:B------:R-:W-:Y:S01]  /*2bc0*/  IMAD R31, R38, R9, R30 ;  /* 0x00000009261f7224 */ /* 0x000fe200078e021e */
[----:B------:R-:W-:Y:S01]  /*2bd0*/  ISETP.GT.AND P2, PT, R13, 0x20, PT ;  /* 0x000000200d00780c */ /* 0x000fe20003f44270 */
[----:B------:R-:W-:Y:S01]  /*2be0*/  IMAD.X R19, R19, 0x1, R14, P5 ;  /* 0x0000000113137824 */ /* 0x000fe200028e060e */
[----:B------:R-:W-:Y:S02]  /*2bf0*/  IADD3 R30, P5, R16, R15, RZ ;  /* 0x0000000f101e7210 */ /* 0x000fe40007fbe0ff */
[----:B------:R-:W-:-:S02]  /*2c00*/  IADD3.X R29, R29, UR8, RZ, P6, !PT ;  /* 0x000000081d1d7c10 */ /* 0x000fc4000b7fe4ff */
[----:B------:R2:W-:Y:S03]  /*2c10*/  @P4 STG.E desc[UR14][R18.64], R31 ;  /* 0x0000001f12004986 */ /* 0x0005e6000c10190e */
[----:B------:R-:W-:Y:S06]  /*2c20*/  @!P1 BRA `(.L_x_53) ;  /* 0x0000000000049947 */ /* 0x000fec0003800000 */
[----:B------:R3:W5:Y:S02]  /*2c30*/  LDG.E.LTC128B R156, desc[UR14][R28.64] ;  /* 0x0000000e1c9c7981 */ /* 0x000764000c1e1920 */
.L_x_53:
[----:B------:R-:W-:Y:S05]  /*2c40*/  BSYNC B1 ;  /* 0x0000000000017941 */ /* 0x000fea0003800000 */
.L_x_52:
[----:B-----5:R-:W-:Y:S01]  /*2c50*/  IMAD R16, R156, R11, RZ ;  /* 0x0000000b9c107224 */ /* 0x020fe200078e02ff */
[----:B------:R-:W-:Y:S01]  /*2c60*/  ISETP.GT.AND P4, PT, R10, RZ, P2 ;  /* 0x000000ff0a00720c */ /* 0x000fe20001784270 */
[----:B--2---:R-:W-:Y:S01]  /*2c70*/  IMAD.X R31, R17, 0x1, R14, P5 ;  /* 0x00000001111f7824 */ /* 0x004fe200028e060e */
[----:B------:R-:W-:Y:S01]  /*2c80*/  BSSY B1, `(.L_x_54) ;  /* 0x0000008000017945 */ /* 0x000fe20003800000 */
[----:B------:R-:W-:Y:S01]  /*2c90*/  IMAD R39, R39, R9, R16 ;  /* 0x0000000927277224 */ /* 0x000fe200078e0210 */
[----:B------:R-:W-:Y:S02]  /*2ca0*/  IADD3 R16, P6, R26, UR9, RZ ;  /* 0x000000091a107c10 */ /* 0x000fe4000ffde0ff */
[----:B------:R-:W-:Y:S02]  /*2cb0*/  IADD3 R18, P5, R22, R7, RZ ;  /* 0x0000000716127210 */ /* 0x000fe40007fbe0ff */
[----:B------:R2:W-:Y:S01]  /*2cc0*/  @P1 STG.E desc[UR14][R30.64], R39 ;  /* 0x000000271e001986 */ /* 0x0005e2000c10190e */
[----:B------:R-:W-:-:S04]  /*2cd0*/  IADD3.X R17, R27, UR10, RZ, P6, !PT ;  /* 0x0000000a1b117c10 */ /* 0x000fc8000b7fe4ff */
[----:B------:R-:W-:Y:S06]  /*2ce0*/  @!P4 BRA `(.L_x_55) ;  /* 0x000000000004c947 */ /* 0x000fec0003800000 */
[----:B------:R0:W5:Y:S02]  /*2cf0*/  LDG.E.LTC128B R156, desc[UR14][R16.64] ;  /* 0x0000000e109c7981 */ /* 0x000164000c1e1920 */
.L_x_55:
[----:B------:R-:W-:Y:S05]  /*2d00*/  BSYNC B1 ;  /* 0x0000000000017941 */ /* 0x000fea0003800000 */
.L_x_54:
[----:B------:R-:W-:Y:S01]  /*2d10*/  ISETP.GT.AND P1, PT, R13, 0x21, PT ;  /* 0x000000210d00780c */ /* 0x000fe20003f24270 */
[----:B------:R-:W-:Y:S01]  /*2d20*/  IMAD.X R19, R23, 0x1, R8, P5 ;  /* 0x0000000117137824 */ /* 0x000fe200028e0608 */
[----:B------:R-:W-:Y:S01]  /*2d30*/  BSSY B1, `(.L_x_56) ;  /* 0x000000a000017945 */ /* 0x000fe20003800000 */
[----:B---3-5:R-:W-:Y:S01]  /*2d40*/  IMAD R28, R156, R11, RZ ;  /* 0x0000000b9c1c7224 */ /* 0x028fe200078e02ff */
[----:B------:R-:W-:Y:S02]  /*2d50*/  ISETP.GT.AND P5, PT, R10, RZ, P1 ;  /* 0x000000ff0a00720c */ /* 0x000fe40000fa4270 */
[----:B--2---:R-:W-:Y:S01]  /*2d60*/  IADD3 R30, P6, R20, R7, RZ ;  /* 0x00000007141e7210 */ /* 0x004fe20007fde0ff */
[----:B------:R-:W-:-:S05]  /*2d70*/  IMAD R31, R40, R9, R28 ;  /* 0x00000009281f7224 */ /* 0x000fca00078e021c */
[----:B------:R2:W-:Y:S01]  /*2d80*/  @P4 STG.E desc[UR14][R18.64], R31 ;  /* 0x0000001f12004986 */ /* 0x0005e2000c10190e */
[----:B------:R-:W-:-:S04]  /*2d90*/  IADD3 R28, P4, R24, UR9, RZ ;  /* 0x00000009181c7c10 */ /* 0x000fc8000ff9e0ff */
[----:B------:R-:W-:Y:S01]  /*2da0*/  IADD3.X R29, R25, UR10, RZ, P4, !PT ;  /* 0x0000000a191d7c10 */ /* 0x000fe2000a7fe4ff */
[----:B------:R-:W-:Y:S08]  /*2db0*/  @!P5 BRA `(.L_x_57) ;  /* 0x000000000004d947 */ /* 0x000ff00003800000 */
[----:B------:R3:W5:Y:S02]  /*2dc0*/  LDG.E.LTC128B R156, desc[UR14][R28.64] ;  /* 0x0000000e1c9c7981 */ /* 0x000764000c1e1920 */
.L_x_57:
[----:B------:R-:W-:Y:S05]  /*2dd0*/  BSYNC B1 ;  /* 0x0000000000017941 */ /* 0x000fea0003800000 */
.L_x_56:
[----:B-----5:R-:W-:Y:S01]  /*2de0*/  IMAD R32, R156, R11, RZ ;  /* 0x0000000b9c207224 */ /* 0x020fe200078e02ff */
[----:B------:R-:W-:Y:S01]  /*2df0*/  ISETP.GT.AND P4, PT, R10, 0x8, P2 ;  /* 0x000000080a00780c */ /* 0x000fe20001784270 */
[----:B--2---:R-:W-:Y:S01]  /*2e00*/  IMAD.X R31, R21, 0x1, R8, P6 ;  /* 0x00000001151f7824 */ /* 0x004fe200030e0608 */
[----:B----4-:R-:W-:Y:S01]  /*2e10*/  IADD3 R26, P2, R26, UR7, RZ ;  /* 0x000000071a1a7c10 */ /* 0x010fe2000ff5e0ff */
[----:B------:R-:W-:Y:S01]  /*2e20*/  IMAD R41, R41, R9, R32 ;  /* 0x0000000929297224 */ /* 0x000fe200078e0220 */
[----:B------:R-:W-:Y:S02]  /*2e30*/  BSSY B1, `(.L_x_58) ;  /* 0x0000005000017945 */ /* 0x000fe40003800000 */
[----:B------:R-:W-:Y:S02]  /*2e40*/  IADD3.X R27, R27, UR8, RZ, P2, !PT ;  /* 0x000000081b1b7c10 */ /* 0x000fe400097fe4ff */
[----:B------:R2:W-:Y:S05]  /*2e50*/  @P5 STG.E desc[UR14][R30.64], R41 ;  /* 0x000000291e005986 */ /* 0x0005ea000c10190e */
[----:B------:R-:W-:Y:S05]  /*2e60*/  @!P4 BRA `(.L_x_59) ;  /* 0x000000000004c947 */ /* 0x000fea0003800000 */
[----:B------:R4:W5:Y:S02]  /*2e70*/  LDG.E.LTC128B R156, desc[UR14][R26.64] ;  /* 0x0000000e1a9c7981 */ /* 0x000964000c1e1920 */
.L_x_59:
[----:B------:R-:W-:Y:S05]  /*2e80*/  BSYNC B1 ;  /* 0x0000000000017941 */ /* 0x000fea0003800000 */
.L_x_58:
[----:B------:R-:W-:Y:S01]  /*2e90*/  IADD3 R22, P5, R22, R15, RZ ;  /* 0x0000000f16167210 */ /* 0x000fe20007fbe0ff */
[----:B----45:R-:W-:Y:S01]  /*2ea0*/  IMAD R26, R156, R11, RZ ;  /* 0x0000000b9c1a7224 */ /* 0x030fe200078e02ff */
[----:B------:R-:W-:Y:S01]  /*2eb0*/  ISETP.GT.AND P1, PT, R10, 0x8, P1 ;  /* 0x000000080a00780c */ /* 0x000fe20000f24270 */
[----:B------:R-:W-:Y:S01]  /*2ec0*/  BSSY B1, `(.L_x_60) ;  /* 0x000000a000017945 */ /* 0x000fe20003800000 */
[----:B-1----:R-:W-:Y:S01]  /*2ed0*/  IADD3 R24, P6, R24, UR7, RZ ;  /* 0x0000000718187c10 */ /* 0x002fe2000ffde0ff */
        /* <DEDUP_REMOVED lines=8> */
.L_x_61:
[----:B------:R-:W-:Y:S05]  /*2f60*/  BSYNC B1 ;  /* 0x0000000000017941 */ /* 0x000fea0003800000 */
.L_x_60:
[----:B0----5:R-:W-:Y:S01]  /*2f70*/  IMAD R20, R156, R11, RZ ;  /* 0x0000000b9c147224 */ /* 0x021fe200078e02ff */
[----:B------:R-:W-:Y:S01]  /*2f80*/  ISETP.GT.AND P4, PT, R10, RZ, P2 ;  /* 0x000000ff0a00720c */ /* 0x000fe20001784270 */
[----:B-1----:R-:W-:Y:S01]  /*2f90*/  IMAD.X R27, R21, 0x1, R14, P5 ;  /* 0x00000001151b7824 */ /* 0x002fe200028e060e */
        /* <DEDUP_REMOVED lines=8> */
.L_x_63:
[----:B------:R-:W-:Y:S05]  /*3020*/  BSYNC B1 ;  /* 0x0000000000017941 */ /* 0x000fea0003800000 */
.L_x_62:
[----:B------:R-:W-:Y:S01]  /*3030*/  ISETP.GT.AND P1, PT, R13, 0x29, PT ;  /* 0x000000290d00780c */ /* 0x000fe20003f24270 */
[----:B------:R-:W-:Y:S01]  /*3040*/  IMAD.X R23, R19, 0x1, R8, P5 ;  /* 0x0000000113177824 */ /* 0x000fe200028e0608 */
[----:B------:R-:W-:Y:S01]  /*3050*/  BSSY B1, `(.L_x_64) ;  /* 0x000000a000017945 */ /* 0x000fe20003800000 */
[----:B----45:R-:W-:Y:S01]  /*3060*/  IMAD R24, R156, R11, RZ ;  /* 0x0000000b9c187224 */ /* 0x030fe200078e02ff */
[----:B------:R-:W-:Y:S02]  /*3070*/  ISETP.GT.AND P5, PT, R10, RZ, P1 ;  /* 0x000000ff0a00720c */ /* 0x000fe40000fa4270 */
[----:B0-----:R-:W-:Y:S01]  /*3080*/  IADD3 R26, P6, R30, R7, RZ ;  /* 0x000000071e1a7210 */ /* 0x001fe20007fde0ff */
[----:B------:R-:W-:-:S05]  /*3090*/  IMAD R27, R44, R9, R24 ;  /* 0x000000092c1b7224 */ /* 0x000fca00078e0218 */
[----:B------:R0:W-:Y:S01]  /*30a0*/  @P4 STG.E desc[UR14][R22.64], R27 ;  /* 0x0000001b16004986 */ /* 0x0001e2000c10190e */
[----:B------:R-:W-:-:S04]  /*30b0*/  IADD3 R24, P4, R28, UR9, RZ ;  /* 0x000000091c187c10 */ /* 0x000fc8000ff9e0ff */
[----:B------:R-:W-:Y:S01]  /*30c0*/  IADD3.X R25, R29, UR10, RZ, P4, !PT ;  /* 0x0000000a1d197c10 */ /* 0x000fe2000a7fe4ff */
[----:B------:R-:W-:Y:S08]  /*30d0*/  @!P5 BRA `(.L_x_65) ;  /* 0x000000000004d947 */ /* 0x000ff00003800000 */
[----:B------:R4:W5:Y:S02]  /*30e0*/  LDG.E.LTC128B R156, desc[UR14][R24.64] ;  /* 0x0000000e189c7981 */ /* 0x000964000c1e1920 */
.L_x_65:
[----:B------:R-:W-:Y:S05]  /*30f0*/  BSYNC B1 ;  /* 0x0000000000017941 */ /* 0x000fea0003800000 */
.L_x_64:
[----:B-----5:R-:W-:Y:S01]  /*3100*/  IMAD R32, R156, R11, RZ ;  /* 0x0000000b9c207224 */ /* 0x020fe200078e02ff */
[----:B------:R-:W-:Y:S01]  /*3110*/  ISETP.GT.AND P4, PT, R10, 0x8, P2 ;  /* 0x000000080a00780c */ /* 0x000fe20001784270 */
[----:B0-----:R-:W-:Y:S01]  /*3120*/  IMAD.X R27, R31, 0x1, R8, P6 ;  /* 0x000000011f1b7824 */ /* 0x001fe200030e0608 */
[----:B------:R-:W-:Y:S01]  /*3130*/  IADD3 R16, P2, R16, UR7, RZ ;  /* 0x0000000710107c10 */ /* 0x000fe2000ff5e0ff */
[----:B------:R-:W-:Y:S01]  /*3140*/  IMAD R45, R45, R9, R32 ;  /* 0x000000092d2d7224 */ /* 0x000fe200078e0220 */
[----:B------:R-:W-:Y:S02]  /*3150*/  BSSY B1, `(.L_x_66) ;  /* 0x0000005000017945 */ /* 0x000fe40003800000 */
[----:B------:R-:W-:Y:S02]  /*3160*/  IADD3.X R17, R17, UR8, RZ, P2, !PT ;  /* 0x0000000811117c10 */ /* 0x000fe400097fe4ff */
[----:B------:R0:W-:Y:S05]  /*3170*/  @P5 STG.E desc[UR14][R26.64], R45 ;  /* 0x0000002d1a005986 */ /* 0x0001ea000c10190e */
[----:B------:R-:W-:Y:S05]  /*3180*/  @!P4 BRA `(.L_x_67) ;  /* 0x000000000004c947 */ /* 0x000fea0003800000 */
[----:B------:R0:W5:Y:S02]  /*3190*/  LDG.E.LTC128B R156, desc[UR14][R16.64] ;  /* 0x0000000e109c7981 */ /* 0x000164000c1e1920 */
.L_x_67:
[----:B------:R-:W-:Y:S05]  /*31a0*/  BSYNC B1 ;  /* 0x0000000000017941 */ /* 0x000fea0003800000 */
.L_x_66:
[----:B0----5:R-:W-:Y:S01]  /*31b0*/  IMAD R17, R156, R11, RZ ;  /* 0x0000000b9c117224 */ /* 0x021fe200078e02ff */
        /* <DEDUP_REMOVED lines=12> */
.L_x_69:
[----:B------:R-:W-:Y:S05]  /*3280*/  BSYNC B1 ;  /* 0x0000000000017941 */ /* 0x000fea0003800000 */
.L_x_68:
[----:B0----5:R-:W-:Y:S01]  /*3290*/  IMAD R16, R156, R11, RZ ;  /* 0x0000000b9c107224 */ /* 0x021fe200078e02ff */
[----:B------:R-:W-:Y:S01]  /*32a0*/  ISETP.GT.AND P4, PT, R10, RZ, P2 ;  /* 0x000000ff0a00720c */ /* 0x000fe20001784270 */
[----:B------:R-:W-:Y:S01]  /*32b0*/  IMAD.X R33, R31, 0x1, R14, P5 ;  /* 0x000000011f217824 */ /* 0x000fe200028e060e */
        /* <DEDUP_REMOVED lines=8> */
.L_x_71:
[----:B------:R-:W-:Y:S05]  /*3340*/  BSYNC B1 ;  /* 0x0000000000017941 */ /* 0x000fea0003800000 */
.L_x_70:
        /* <DEDUP_REMOVED lines=12> */
.L_x_73:
[----:B------:R-:W-:Y:S05]  /*3410*/  BSYNC B1 ;  /* 0x0000000000017941 */ /* 0x000fea0003800000 */
.L_x_72:
[----:B0----5:R-:W-:Y:S01]  /*3420*/  IMAD R32, R156, R11, RZ ;  /* 0x0000000b9c207224 */ /* 0x021fe200078e02ff */
[----:B------:R-:W-:Y:S01]  /*3430*/  ISETP.GT.AND P4, PT, R10, 0x8, P2 ;  /* 0x000000080a00780c */ /* 0x000fe20001784270 */
[----:B--2---:R-:W-:Y:S01]  /*3440*/  IMAD.X R31, R27, 0x1, R8, P6 ;  /* 0x000000011b1f7824 */ /* 0x004fe200030e0608 */
[----:B-1----:R-:W-:Y:S01]  /*3450*/  IADD3 R20, P2, R20, UR7, RZ ;  /* 0x0000000714147c10 */ /* 0x002fe2000ff5e0ff */
[----:B------:R-:W-:Y:S01]  /*3460*/  IMAD R49, R49, R9, R32 ;  /* 0x0000000931317224 */ /* 0x000fe200078e0220 */
[----:B------:R-:W-:Y:S02]  /*3470*/  BSSY B1, `(.L_x_74) ;  /* 0x0000005000017945 */ /* 0x000fe40003800000 */
[----:B------:R-:W-:Y:S02]  /*3480*/  IADD3.X R21, R21, UR8, RZ, P2, !PT ;  /* 0x0000000815157c10 */ /* 0x000fe400097fe4ff */
[----:B------:R0:W-:Y:S05]  /*3490*/  @P5 STG.E desc[UR14][R30.64], R49 ;  /* 0x000000311e005986 */ /* 0x0001ea000c10190e */
[----:B------:R-:W-:Y:S05]  /*34a0*/  @!P4 BRA `(.L_x_75) ;  /* 0x000000000004c947 */ /* 0x000fea0003800000 */
[----:B------:R1:W5:Y:S02]  /*34b0*/  LDG.E.LTC128B R156, desc[UR14][R20.64] ;  /* 0x0000000e149c7981 */ /* 0x000364000c1e1920 */
.L_x_75:
[----:B------:R-:W-:Y:S05]  /*34c0*/  BSYNC B1 ;  /* 0x0000000000017941 */ /* 0x000fea0003800000 */
.L_x_74:
        /* <DEDUP_REMOVED lines=13> */
.L_x_77:
[----:B------:R-:W-:Y:S05]  /*35a0*/  BSYNC B1 ;  /* 0x0000000000017941 */ /* 0x000fea0003800000 */
.L_x_76:
[----:B-1---5:R-:W-:Y:S01]  /*35b0*/  IMAD R20, R156, R11, RZ ;  /* 0x0000000b9c147224 */ /* 0x022fe200078e02ff */
[----:B------:R-:W-:Y:S01]  /*35c0*/  ISETP.GT.AND P4, PT, R10, RZ, P2 ;  /* 0x000000ff0a00720c */ /* 0x000fe20001784270 */
[----:B------:R-:W-:Y:S01]  /*35d0*/  IMAD.X R33, R27, 0x1, R14, P5 ;  /* 0x000000011b217824 */ /* 0x000fe200028e060e */
[----:B------:R-:W-:Y:S01]  /*35e0*/  BSSY B1, `(.L_x_78) ;  /* 0x0000008000017945 */ /* 0x000fe20003800000 */
[----:B------:R-:W-:Y:S01]  /*35f0*/  IMAD R51, R51, R9, R20 ;  /* 0x0000000933337224 */ /* 0x000fe200078e0214 */
[----:B------:R-:W-:Y:S02]  /*3600*/  IADD3 R20, P6, R16, UR9, RZ ;  /* 0x0000000910147c10 */ /* 0x000fe4000ffde0ff */
[----:B--2---:R-:W-:Y:S02]  /*3610*/  IADD3 R22, P5, R18, R7, RZ ;  /* 0x0000000712167210 */ /* 0x004fe40007fbe0ff */
[----:B------:R1:W-:Y:S01]  /*3620*/  @P1 STG.E desc[UR14][R32.64], R51 ;  /* 0x0000003320001986 */ /* 0x0003e2000c10190e */
[----:B------:R-:W-:-:S04]  /*3630*/  IADD3.X R21, R17, UR10, RZ, P6, !PT ;  /* 0x0000000a11157c10 */ /* 0x000fc8000b7fe4ff */
[----:B------:R-:W-:Y:S06]  /*3640*/  @!P4 BRA `(.L_x_79) ;  /* 0x000000000004c947 */ /* 0x000fec0003800000 */
[----:B------:R2:W5:Y:S02]  /*3650*/  LDG.E.LTC128B R156, desc[UR14][R20.64] ;  /* 0x0000000e149c7981 */ /* 0x000564000c1e1920 */
.L_x_79:
[----:B------:R-:W-:Y:S05]  /*3660*/  BSYNC B1 ;  /* 0x0000000000017941 */ /* 0x000fea0003800000 */
.L_x_78:
[----:B------:R-:W-:Y:S01]  /*3670*/  ISETP.GT.AND P1, PT, R13, 0x39, PT ;  /* 0x000000390d00780c */ /* 0x000fe20003f24270 */
[----:B------:R-:W-:Y:S01]  /*3680*/  IMAD.X R23, R19, 0x1, R8, P5 ;  /* 0x0000000113177824 */ /* 0x000fe200028e0608 */
[----:B------:R-:W-:Y:S01]  /*3690*/  BSSY B1, `(.L_x_80) ;  /* 0x000000a000017945 */ /* 0x000fe20003800000 */
[----:B----45:R-:W-:Y:S01]  /*36a0*/  IMAD R24, R156, R11, RZ ;  /* 0x0000000b9c187224 */ /* 0x030fe200078e02ff */
[----:B------:R-:W-:Y:S02]  /*36b0*/  ISETP.GT.AND P5, PT, R10, RZ, P1 ;  /* 0x000000ff0a00720c */ /* 0x000fe40000fa4270 */
[----:B------:R-:W-:Y:S01]  /*36c0*/  IADD3 R26, P6, R30, R7, RZ ;  /* 0x000000071e1a7210 */ /* 0x000fe20007fde0ff */
[----:B------:R-:W-:-:S05]  /*36d0*/  IMAD R27, R52, R9, R24 ;  /* 0x00000009341b7224 */ /* 0x000fca00078e0218 */
[----:B------:R4:W-:Y:S01]  /*36e0*/  @P4 STG.E desc[UR14][R22.64], R27 ;  /* 0x0000001b16004986 */ /* 0x0009e2000c10190e */
[----:B------:R-:W-:-:S04]  /*36f0*/  IADD3 R24, P4, R28, UR9, RZ ;  /* 0x000000091c187c10 */ /* 0x000fc8000ff9e0ff */
[----:B------:R-:W-:Y:S01]  /*3700*/  IADD3.X R25, R29, UR10, RZ, P4, !PT ;  /* 0x0000000a1d197c10 */ /* 0x000fe2000a7fe4ff */
[----:B------:R-:W-:Y:S08]  /*3710*/  @!P5 BRA `(.L_x_81) ;  /* 0x000000000004d947 */ /* 0x000ff00003800000 */
[----:B------:R0:W5:Y:S02]  /*3720*/  LDG.E.LTC128B R156, desc[UR14][R24.64] ;  /* 0x0000000e189c7981 */ /* 0x000164000c1e1920 */
.L_x_81:
[----:B------:R-:W-:Y:S05]  /*3730*/  BSYNC B1 ;  /* 0x0000000000017941 */ /* 0x000fea0003800000 */
.L_x_80:
[----:B-1---5:R-:W-:Y:S01]  /*3740*/  IMAD R32, R156, R11, RZ ;  /* 0x0000000b9c207224 */ /* 0x022fe200078e02ff */
[----:B------:R-:W-:Y:S01]  /*3750*/  ISETP.GT.AND P4, PT, R10, 0x8, P2 ;  /* 0x000000080a00780c */ /* 0x000fe20001784270 */
[----:B----4-:R-:W-:Y:S01]  /*3760*/  IMAD.X R27, R31, 0x1, R8, P6 ;  /* 0x000000011f1b7824 */ /* 0x010fe200030e0608 */
[----:B------:R-:W-:Y:S01]  /*3770*/  IADD3 R16, P2, R16, UR7, RZ ;  /* 0x0000000710107c10 */ /* 0x000fe2000ff5e0ff */
[----:B------:R-:W-:Y:S01]  /*3780*/  IMAD R53, R53, R9, R32 ;  /* 0x0000000935357224 */ /* 0x000fe200078e0220 */
[----:B------:R-:W-:Y:S02]  /*3790*/  BSSY B1, `(.L_x_82) ;  /* 0x0000005000017945 */ /* 0x000fe40003800000 */
[----:B------:R-:W-:Y:S02]  /*37a0*/  IADD3.X R17, R17, UR8, RZ, P2, !PT ;  /* 0x0000000811117c10 */ /* 0x000fe400097fe4ff */
[----:B------:R1:W-:Y:S05]  /*37b0*/  @P5 STG.E desc[UR14][R26.64], R53 ;  /* 0x000000351a005986 */ /* 0x0003ea000c10190e */
[----:B------:R-:W-:Y:S05]  /*37c0*/  @!P4 BRA `(.L_x_83) ;  /* 0x000000000004c947 */ /* 0x000fea0003800000 */
[----:B------:R4:W5:Y:S02]  /*37d0*/  LDG.E.LTC128B R156, desc[UR14][R16.64] ;  /* 0x0000000e109c7981 */ /* 0x000964000c1e1920 */
.L_x_83:
[----:B------:R-:W-:Y:S05]  /*37e0*/  BSYNC B1 ;  /* 0x0000000000017941 */ /* 0x000fea0003800000 */
.L_x_82:
[----:B----45:R-:W-:Y:S01]  /*37f0*/  IMAD R17, R156, R11, RZ ;  /* 0x0000000b9c117224 */ /* 0x030fe200078e02ff */
        /* <DEDUP_REMOVED lines=12> */
.L_x_85:
[----:B------:R-:W-:Y:S05]  /*38c0*/  BSYNC B1 ;  /* 0x0000000000017941 */ /* 0x000fea0003800000 */
.L_x_84:
[----:B----45:R-:W-:Y:S01]  /*38d0*/  IMAD R16, R156, R11, RZ ;  /* 0x0000000b9c107224 */ /* 0x030fe200078e02ff */
[----:B------:R-:W-:Y:S01]  /*38e0*/  ISETP.GT.AND P4, PT, R10, RZ, P2 ;  /* 0x000000ff0a00720c */ /* 0x000fe20001784270 */
[----:B------:R-:W-:Y:S01]  /*38f0*/  IMAD.X R33, R31, 0x1, R14, P5 ;  /* 0x000000011f217824 */ /* 0x000fe200028e060e */
[----:B------:R-:W-:Y:S01]  /*3900*/  BSSY B1, `(.L_x_86) ;  /* 0x0000008000017945 */ /* 0x000fe20003800000 */
[----:B------:R-:W-:Y:S01]  /*3910*/  IMAD R55, R55, R9, R16 ;  /* 0x0000000937377224 */ /* 0x000fe200078e0210 */
[----:B------:R-:W-:Y:S02]  /*3920*/  IADD3 R16, P6, R20, UR9, RZ ;  /* 0x0000000914107c10 */ /* 0x000fe4000ffde0ff */
[----:B0-----:R-:W-:Y:S02]  /*3930*/  IADD3 R18, P5, R22, R7, RZ ;  /* 0x0000000716127210 */ /* 0x001fe40007fbe0ff */
[----:B------:R0:W-:Y:S01]  /*3940*/  @P1 STG.E desc[UR14][R32.64], R55 ;  /* 0x0000003720001986 */ /* 0x0001e2000c10190e */
[----:B------:R-:W-:-:S04]  /*3950*/  IADD3.X R17, R21, UR10, RZ, P6, !PT ;  /* 0x0000000a15117c10 */ /* 0x000fc8000b7fe4ff */
[----:B------:R-:W-:Y:S06]  /*3960*/  @!P4 BRA `(.L_x_87) ;  /* 0x000000000004c947 */ /* 0x000fec0003800000 */
[----:B------:R4:W5:Y:S02]  /*3970*/  LDG.E.LTC128B R156, desc[UR14][R16.64] ;  /* 0x0000000e109c7981 */ /* 0x000964000c1e1920 */
.L_x_87:
[----:B------:R-:W-:Y:S05]  /*3980*/  BSYNC B1 ;  /* 0x0000000000017941 */ /* 0x000fea0003800000 */
.L_x_86:
[----:B------:R-:W-:Y:S01]  /*3990*/  ISETP.GT.AND P1, PT, R13, 0x41, PT ;  /* 0x000000410d00780c */ /* 0x000fe20003f24270 */
[----:B------:R-:W-:Y:S01]  /*39a0*/  IMAD.X R19, R23, 0x1, R8, P5 ;  /* 0x0000000117137824 */ /* 0x000fe200028e0608 */
[----:B------:R-:W-:Y:S01]  /*39b0*/  BSSY B1, `(.L_x_88) ;  /* 0x000000a000017945 */ /* 0x000fe20003800000 */
[----:B---3-5:R-:W-:Y:S01]  /*39c0*/  IMAD R28, R156, R11, RZ ;  /* 0x0000000b9c1c7224 */ /* 0x028fe200078e02ff */
        /* <DEDUP_REMOVED lines=8> */
.L_x_89:
[----:B------:R-:W-:Y:S05]  /*3a50*/  BSYNC B1 ;  /* 0x0000000000017941 */ /* 0x000fea0003800000 */
.L_x_88:
[----:B0----5:R-:W-:Y:S01]  /*3a60*/  IMAD R32, R156, R11, RZ ;  /* 0x0000000b9c207224 */ /* 0x021fe200078e02ff */
[----:B------:R-:W-:Y:S01]  /*3a70*/  ISETP.GT.AND P4, PT, R10, 0x8, P2 ;  /* 0x000000080a00780c */ /* 0x000fe20001784270 */
[----:B---3--:R-:W-:Y:S01]  /*3a80*/  IMAD.X R31, R27, 0x1, R8, P6 ;  /* 0x000000011b1f7824 */ /* 0x008fe200030e0608 */
[----:B--2---:R-:W-:Y:S01]  /*3a90*/  IADD3 R20, P2, R20, UR7, RZ ;  /* 0x0000000714147c10 */ /* 0x004fe2000ff5e0ff */
[----:B------:R-:W-:Y:S01]  /*3aa0*/  IMAD R57, R57, R9, R32 ;  /* 0x0000000939397224 */ /* 0x000fe200078e0220 */
[----:B------:R-:W-:Y:S02]  /*3ab0*/  BSSY B1, `(.L_x_90) ;  /* 0x0000005000017945 */ /* 0x000fe40003800000 */
[----:B------:R-:W-:Y:S02]  /*3ac0*/  IADD3.X R21, R21, UR8, RZ, P2, !PT ;  /* 0x0000000815157c10 */ /* 0x000fe400097fe4ff */
[----:B------:R0:W-:Y:S05]  /*3ad0*/  @P5 STG.E desc[UR14][R30.64], R57 ;  /* 0x000000391e005986 */ /* 0x0001ea000c10190e */
[----:B------:R-:W-:Y:S05]  /*3ae0*/  @!P4 BRA `(.L_x_91) ;  /* 0x000000000004c947 */ /* 0x000fea0003800000 */
[----:B------:R2:W5:Y:S02]  /*3af0*/  LDG.E.LTC128B R156, desc[UR14][R20.64] ;  /* 0x0000000e149c7981 */ /* 0x000564000c1e1920 */
.L_x_91:
[----:B------:R-:W-:Y:S05]  /*3b00*/  BSYNC B1 ;  /* 0x0000000000017941 */ /* 0x000fea0003800000 */
.L_x_90:
[----:B--2--5:R-:W-:Y:S01]  /*3b10*/  IMAD R21, R156, R11, RZ ;  /* 0x0000000b9c157224 */ /* 0x024fe200078e02ff */
        /* <DEDUP_REMOVED lines=12> */
.L_x_93:
[----:B------:R-:W-:Y:S05]  /*3be0*/  BSYNC B1 ;  /* 0x0000000000017941 */ /* 0x000fea0003800000 */
.L_x_92:
[----:B--2--5:R-:W-:Y:S01]  /*3bf0*/  IMAD R20, R156, R11, RZ ;  /* 0x0000000b9c147224 */ /* 0x024fe200078e02ff */
[----:B------:R-:W-:Y:S01]  /*3c00*/  ISETP.GT.AND P4, PT, R10, RZ, P2 ;  /* 0x000000ff0a00720c */ /* 0x000fe20001784270 */
[----:B------:R-:W-:Y:S01]  /*3c10*/  IMAD.X R33, R27, 0x1, R14, P5 ;  /* 0x000000011b217824 */ /* 0x000fe200028e060e */
[----:B------:R-:W-:Y:S01]  /*3c20*/  BSSY B1, `(.L_x_94) ;  /* 0x0000008000017945 */ /* 0x000fe20003800000 */
[----:B------:R-:W-:Y:S01]  /*3c30*/  IMAD R59, R59, R9, R20 ;  /* 0x000000093b3b7224 */ /* 0x000fe200078e0214 */
[----:B------:R-:W-:Y:S02]  /*3c40*/  IADD3 R20, P6, R16, UR9, RZ ;  /* 0x0000000910147c10 */ /* 0x000fe4000ffde0ff */
[----:B---3--:R-:W-:Y:S02]  /*3c50*/  IADD3 R22, P5, R18, R7, RZ ;  /* 0x0000000712167210 */ /* 0x008fe40007fbe0ff */
[----:B------:R2:W-:Y:S01]  /*3c60*/  @P1 STG.E desc[UR14][R32.64], R59 ;  /* 0x0000003b20001986 */ /* 0x0005e2000c10190e */
[----:B------:R-:W-:-:S04]  /*3c70*/  IADD3.X R21, R17, UR10, RZ, P6, !PT ;  /* 0x0000000a11157c10 */ /* 0x000fc8000b7fe4ff */
[----:B------:R-:W-:Y:S06]  /*3c80*/  @!P4 BRA `(.L_x_95) ;  /* 0x000000000004c947 */ /* 0x000fec0003800000 */
[----:B------:R3:W5:Y:S02]  /*3c90*/  LDG.E.LTC128B R156, desc[UR14][R20.64] ;  /* 0x0000000e149c7981 */ /* 0x000764000c1e1920 */
.L_x_95:
[----:B------:R-:W-:Y:S05]  /*3ca0*/  BSYNC B1 ;  /* 0x0000000000017941 */ /* 0x000fea0003800000 */
.L_x_94:
[----:B------:R-:W-:Y:S01]  /*3cb0*/  ISETP.GT.AND P1, PT, R13, 0x49, PT ;  /* 0x000000490d00780c */ /* 0x000fe20003f24270 */
[----:B------:R-:W-:Y:S01]  /*3cc0*/  IMAD.X R23, R19, 0x1, R8, P5 ;  /* 0x0000000113177824 */ /* 0x000fe200028e0608 */
[----:B------:R-:W-:Y:S01]  /*3cd0*/  BSSY B1, `(.L_x_96) ;  /* 0x000000a000017945 */ /* 0x000fe20003800000 */
[----:B-----5:R-:W-:Y:S01]  /*3ce0*/  IMAD R24, R156, R11, RZ ;  /* 0x0000000b9c187224 */ /* 0x020fe200078e02ff */
[----:B------:R-:W-:Y:S02]  /*3cf0*/  ISETP.GT.AND P5, PT, R10, RZ, P1 ;  /* 0x000000ff0a00720c */ /* 0x000fe40000fa4270 */
[----:B-1----:R-:W-:Y:S01]  /*3d00*/  IADD3 R26, P6, R30, R7, RZ ;  /* 0x000000071e1a7210 */ /* 0x002fe20007fde0ff */
[----:B------:R-:W-:-:S05]  /*3d10*/  IMAD R27, R60, R9, R24 ;  /* 0x000000093c1b7224 */ /* 0x000fca00078e0218 */
[----:B------:R1:W-:Y:S01]  /*3d20*/  @P4 STG.E desc[UR14][R22.64], R27 ;  /* 0x0000001b16004986 */ /* 0x0003e2000c10190e */
[----:B------:R-:W-:-:S04]  /*3d30*/  IADD3 R24, P4, R28, UR9, RZ ;  /* 0x000000091c187c10 */ /* 0x000fc8000ff9e0ff */
[----:B------:R-:W-:Y:S01]  /*3d40*/  IADD3.X R25, R29, UR10, RZ, P4, !PT ;  /* 0x0000000a1d197c10 */ /* 0x000fe2000a7fe4ff */
[----:B------:R-:W-:Y:S08]  /*3d50*/  @!P5 BRA `(.L_x_97) ;  /* 0x000000000004d947 */ /* 0x000ff00003800000 */
[----:B------:R0:W5:Y:S02]  /*3d60*/  LDG.E.LTC128B R156, desc[UR14][R24.64] ;  /* 0x0000000e189c7981 */ /* 0x000164000c1e1920 */
.L_x_97:
[----:B------:R-:W-:Y:S05]  /*3d70*/  BSYNC B1 ;  /* 0x0000000000017941 */ /* 0x000fea0003800000 */
.L_x_96:
[----:B--2--5:R-:W-:Y:S01]  /*3d80*/  IMAD R32, R156, R11, RZ ;  /* 0x0000000b9c207224 */ /* 0x024fe200078e02ff */
[----:B------:R-:W-:Y:S01]  /*3d90*/  ISETP.GT.AND P4, PT, R10, 0x8, P2 ;  /* 0x000000080a00780c */ /* 0x000fe20001784270 */
[----:B-1----:R-:W-:Y:S01]  /*3da0*/  IMAD.X R27, R31, 0x1, R8, P6 ;  /* 0x000000011f1b7824 */ /* 0x002fe200030e0608 */
[----:B----4-:R-:W-:Y:S01]  /*3db0*/  IADD3 R16, P2, R16, UR7, RZ ;  /* 0x0000000710107c10 */ /* 0x010fe2000ff5e0ff */
[----:B------:R-:W-:Y:S01]  /*3dc0*/  IMAD R61, R61, R9, R32 ;  /* 0x000000093d3d7224 */ /* 0x000fe200078e0220 */
[----:B------:R-:W-:Y:S02]  /*3dd0*/  BSSY B1, `(.L_x_98) ;  /* 0x0000005000017945 */ /* 0x000fe40003800000 */
[----:B------:R-:W-:Y:S02]  /*3de0*/  IADD3.X R17, R17, UR8, RZ, P2, !PT ;  /* 0x0000000811117c10 */ /* 0x000fe400097fe4ff */
[----:B------:R1:W-:Y:S05]  /*3df0*/  @P5 STG.E desc[UR14][R26.64], R61 ;  /* 0x0000003d1a005986 */ /* 0x0003ea000c10190e */
[----:B------:R-:W-:Y:S05]  /*3e00*/  @!P4 BRA `(.L_x_99) ;  /* 0x000000000004c947 */ /* 0x000fea0003800000 */
[----:B------:R2:W5:Y:S02]  /*3e10*/  LDG.E.LTC128B R156, desc[UR14][R16.64] ;  /* 0x0000000e109c7981 */ /* 0x000564000c1e1920 */
.L_x_99:
[----:B------:R-:W-:Y:S05]  /*3e20*/  BSYNC B1 ;  /* 0x0000000000017941 */ /* 0x000fea0003800000 */
.L_x_98:
        /* <DEDUP_REMOVED lines=13> */
.L_x_101:
[----:B------:R-:W-:Y:S05]  /*3f00*/  BSYNC B1 ;  /* 0x0000000000017941 */ /* 0x000fea0003800000 */
.L_x_100:
[----:B--2--5:R-:W-:Y:S01]  /*3f10*/  IMAD R16, R156, R11, RZ ;  /* 0x0000000b9c107224 */ /* 0x024fe200078e02ff */
[----:B------:R-:W-:Y:S01]  /*3f20*/  ISETP.GT.AND P4, PT, R10, RZ, P2 ;  /* 0x000000ff0a00720c */ /* 0x000fe20001784270 */
[----:B------:R-:W-:Y:S01]  /*3f30*/  IMAD.X R33, R31, 0x1, R14, P5 ;  /* 0x000000011f217824 */ /* 0x000fe200028e060e */
[----:B------:R-:W-:Y:S01]  /*3f40*/  BSSY B1, `(.L_x_102) ;  /* 0x0000008000017945 */ /* 0x000fe20003800000 */
[----:B------:R-:W-:Y:S01]  /*3f50*/  IMAD R63, R63, R9, R16 ;  /* 0x000000093f3f7224 */ /* 0x000fe200078e0210 */
[----:B------:R-:W-:Y:S02]  /*3f60*/  IADD3 R16, P6, R20, UR9, RZ ;  /* 0x0000000914107c10 */ /* 0x000fe4000ffde0ff */
[----:B----4-:R-:W-:Y:S02]  /*3f70*/  IADD3 R18, P5, R22, R7, RZ ;  /* 0x0000000716127210 */ /* 0x010fe40007fbe0ff */
[----:B------:R2:W-:Y:S01]  /*3f80*/  @P1 STG.E desc[UR14][R32.64], R63 ;  /* 0x0000003f20001986 */ /* 0x0005e2000c10190e */
[----:B------:R-:W-:-:S04]  /*3f90*/  IADD3.X R17, R21, UR10, RZ, P6, !PT ;  /* 0x0000000a15117c10 */ /* 0x000fc8000b7fe4ff */
[----:B------:R-:W-:Y:S06]  /*3fa0*/  @!P4 BRA `(.L_x_103) ;  /* 0x000000000004c947 */ /* 0x000fec0003800000 */
[----:B------:R4:W5:Y:S02]  /*3fb0*/  LDG.E.LTC128B R156, desc[UR14][R16.64] ;  /* 0x0000000e109c7981 */ /* 0x000964000c1e1920 */
.L_x_103:
[----:B------:R-:W-:Y:S05]  /*3fc0*/  BSYNC B1 ;  /* 0x0000000000017941 */ /* 0x000fea0003800000 */
.L_x_102:
[----:B------:R-:W-:Y:S01]  /*3fd0*/  ISETP.GT.AND P1, PT, R13, 0x51, PT ;  /* 0x000000510d00780c */ /* 0x000fe20003f24270 */
[----:B------:R-:W-:Y:S01]  /*3fe0*/  IMAD.X R19, R23, 0x1, R8, P5 ;  /* 0x0000000117137824 */ /* 0x000fe200028e0608 */
[----:B------:R-:W-:Y:S01]  /*3ff0*/  BSSY B1, `(.L_x_104) ;  /* 0x000000a000017945 */ /* 0x000fe20003800000 */
[----:B-----5:R-:W-:Y:S01]  /*4000*/  IMAD R28, R156, R11, RZ ;  /* 0x0000000b9c1c7224 */ /* 0x020fe200078e02ff */
        /* <DEDUP_REMOVED lines=8> */
.L_x_105:
[----:B------:R-:W-:Y:S05]  /*4090*/  BSYNC B1 ;  /* 0x0000000000017941 */ /* 0x000fea0003800000 */
.L_x_104:
[----:B--2--5:R-:W-:Y:S01]  /*40a0*/  IMAD R32, R156, R11, RZ ;  /* 0x0000000b9c207224 */ /* 0x024fe200078e02ff */
[----:B------:R-:W-:Y:S01]  /*40b0*/  ISETP.GT.AND P4, PT, R10, 0x8, P2 ;  /* 0x000000080a00780c */ /* 0x000fe20001784270 */
[----:B0-----:R-:W-:Y:S01]  /*40c0*/  IMAD.X R31, R27, 0x1, R8, P6 ;  /* 0x000000011b1f7824 */ /* 0x001fe200030e0608 */
[----:B---3--:R-:W-:Y:S01]  /*40d0*/  IADD3 R20, P2, R20, UR7, RZ ;  /* 0x0000000714147c10 */ /* 0x008fe2000ff5e0ff */
[----:B------:R-:W-:Y:S01]  /*40e0*/  IMAD R65, R65, R9, R32 ;  /* 0x0000000941417224 */ /* 0x000fe200078e0220 */
[----:B------:R-:W-:Y:S02]  /*40f0*/  BSSY B1, `(.L_x_106) ;  /* 0x0000005000017945 */ /* 0x000fe40003800000 */
[----:B------:R-:W-:Y:S02]  /*4100*/  IADD3.X R21, R21, UR8, RZ, P2, !PT ;  /* 0x0000000815157c10 */ /* 0x000fe400097fe4ff */
[----:B------:R0:W-:Y:S05]  /*4110*/  @P5 STG.E desc[UR14][R30.64], R65 ;  /* 0x000000411e005986 */ /* 0x0001ea000c10190e */
[----:B------:R-:W-:Y:S05]  /*4120*/  @!P4 BRA `(.L_x_107) ;  /* 0x000000000004c947 */ /* 0x000fea0003800000 */
[----:B------:R2:W5:Y:S02]  /*4130*/  LDG.E.LTC128B R156, desc[UR14][R20.64] ;  /* 0x0000000e149c7981 */ /* 0x000564000c1e1920 */
.L_x_107:
[----:B------:R-:W-:Y:S05]  /*4140*/  BSYNC B1 ;  /* 0x0000000000017941 */ /* 0x000fea0003800000 */
.L_x_106:
        /* <DEDUP_REMOVED lines=13> */
.L_x_109:
[----:B------:R-:W-:Y:S05]  /*4220*/  BSYNC B1 ;  /* 0x0000000000017941 */ /* 0x000fea0003800000 */
.L_x_108:
        /* <DEDUP_REMOVED lines=11> */
.L_x_111:
[----:B------:R-:W-:Y:S05]  /*42e0*/  BSYNC B1 ;  /* 0x0000000000017941 */ /* 0x000fea0003800000 */
.L_x_110:
        /* <DEDUP_REMOVED lines=12> */
.L_x_113:
[----:B------:R-:W-:Y:S05]  /*43b0*/  BSYNC B1 ;  /* 0x0000000000017941 */ /* 0x000fea0003800000 */
.L_x_112:
        /* <DEDUP_REMOVED lines=10> */
.L_x_115:
[----:B------:R-:W-:Y:S05]  /*4460*/  BSYNC B1 ;  /* 0x0000000000017941 */ /* 0x000fea0003800000 */
.L_x_114:
        /* <DEDUP_REMOVED lines=13> */
.L_x_117:
[----:B------:R-:W-:Y:S05]  /*4540*/  BSYNC B1 ;  /* 0x0000000000017941 */ /* 0x000fea0003800000 */
.L_x_116:
        /* <DEDUP_REMOVED lines=11> */
.L_x_119:
[----:B------:R-:W-:Y:S05]  /*4600*/  BSYNC B1 ;  /* 0x0000000000017941 */ /* 0x000fea0003800000 */
.L_x_118:
        /* <DEDUP_REMOVED lines=12> */
.L_x_121:
[----:B------:R-:W-:Y:S05]  /*46d0*/  BSYNC B1 ;  /* 0x0000000000017941 */ /* 0x000fea0003800000 */
.L_x_120:
        /* <DEDUP_REMOVED lines=10> */
.L_x_123:
[----:B------:R-:W-:Y:S05]  /*4780*/  BSYNC B1 ;  /* 0x0000000000017941 */ /* 0x000fea0003800000 */
.L_x_122:
        /* <DEDUP_REMOVED lines=13> */
.L_x_125:
[----:B------:R-:W-:Y:S05]  /*4860*/  BSYNC B1 ;  /* 0x0000000000017941 */ /* 0x000fea0003800000 */
.L_x_124:
        /* <DEDUP_REMOVED lines=11> */
.L_x_127:
[----:B------:R-:W-:Y:S05]  /*4920*/  BSYNC B1 ;  /* 0x0000000000017941 */ /* 0x000fea0003800000 */
.L_x_126:
        /* <DEDUP_REMOVED lines=12> */
.L_x_129:
[----:B------:R-:W-:Y:S05]  /*49f0*/  BSYNC B1 ;  /* 0x0000000000017941 */ /* 0x000fea0003800000 */
.L_x_128:
        /* <DEDUP_REMOVED lines=10> */
.L_x_131:
[----:B------:R-:W-:Y:S05]  /*4aa0*/  BSYNC B1 ;  /* 0x0000000000017941 */ /* 0x000fea0003800000 */
.L_x_130:
        /* <DEDUP_REMOVED lines=13> */
.L_x_133:
[----:B------:R-:W-:Y:S05]  /*4b80*/  BSYNC B1 ;  /* 0x0000000000017941 */ /* 0x000fea0003800000 */
.L_x_132:
        /* <DEDUP_REMOVED lines=11> */
.L_x_135:
[----:B------:R-:W-:Y:S05]  /*4c40*/  BSYNC B1 ;  /* 0x0000000000017941 */ /* 0x000fea0003800000 */
.L_x_134:
        /* <DEDUP_REMOVED lines=12> */
.L_x_137:
[----:B------:R-:W-:Y:S05]  /*4d10*/  BSYNC B1 ;  /* 0x0000000000017941 */ /* 0x000fea0003800000 */
.L_x_136:
        /* <DEDUP_REMOVED lines=10> */
.L_x_139:
[----:B------:R-:W-:Y:S05]  /*4dc0*/  BSYNC B1 ;  /* 0x0000000000017941 */ /* 0x000fea0003800000 */
.L_x_138:
        /* <DEDUP_REMOVED lines=13> */
.L_x_141:
[----:B------:R-:W-:Y:S05]  /*4ea0*/  BSYNC B1 ;  /* 0x0000000000017941 */ /* 0x000fea0003800000 */
.L_x_140:
        /* <DEDUP_REMOVED lines=11> */
.L_x_143:
[----:B------:R-:W-:Y:S05]  /*4f60*/  BSYNC B1 ;  /* 0x0000000000017941 */ /* 0x000fea0003800000 */
.L_x_142:
        /* <DEDUP_REMOVED lines=12> */
.L_x_145:
[----:B------:R-:W-:Y:S05]  /*5030*/  BSYNC B1 ;  /* 0x0000000000017941 */ /* 0x000fea0003800000 */
.L_x_144:
        /* <DEDUP_REMOVED lines=10> */
.L_x_147:
[----:B------:R-:W-:Y:S05]  /*50e0*/  BSYNC B1 ;  /* 0x0000000000017941 */ /* 0x000fea0003800000 */
.L_x_146:
        /* <DEDUP_REMOVED lines=13> */
.L_x_149:
[----:B------:R-:W-:Y:S05]  /*51c0*/  BSYNC B1 ;  /* 0x0000000000017941 */ /* 0x000fea0003800000 */
.L_x_148:
        /* <DEDUP_REMOVED lines=11> */
.L_x_151:
[----:B------:R-:W-:Y:S05]  /*5280*/  BSYNC B1 ;  /* 0x0000000000017941 */ /* 0x000fea0003800000 */
.L_x_150:
        /* <DEDUP_REMOVED lines=12> */
.L_x_153:
[----:B------:R-:W-:Y:S05]  /*5350*/  BSYNC B1 ;  /* 0x0000000000017941 */ /* 0x000fea0003800000 */
.L_x_152:
        /* <DEDUP_REMOVED lines=10> */
.L_x_155:
[----:B------:R-:W-:Y:S05]  /*5400*/  BSYNC B1 ;  /* 0x0000000000017941 */ /* 0x000fea0003800000 */
.L_x_154:
        /* <DEDUP_REMOVED lines=13> */
.L_x_157:
[----:B------:R-:W-:Y:S05]  /*54e0*/  BSYNC B1 ;  /* 0x0000000000017941 */ /* 0x000fea0003800000 */
.L_x_156:
        /* <DEDUP_REMOVED lines=11> */
.L_x_159:
[----:B------:R-:W-:Y:S05]  /*55a0*/  BSYNC B1 ;  /* 0x0000000000017941 */ /* 0x000fea0003800000 */
.L_x_158:
        /* <DEDUP_REMOVED lines=12> */
.L_x_161:
[----:B------:R-:W-:Y:S05]  /*5670*/  BSYNC B1 ;  /* 0x0000000000017941 */ /* 0x000fea0003800000 */
.L_x_160:
        /* <DEDUP_REMOVED lines=10> */
.L_x_163:
[----:B------:R-:W-:Y:S05]  /*5720*/  BSYNC B1 ;  /* 0x0000000000017941 */ /* 0x000fea0003800000 */
.L_x_162:
        /* <DEDUP_REMOVED lines=13> */
.L_x_165:
[----:B------:R-:W-:Y:S05]  /*5800*/  BSYNC B1 ;  /* 0x0000000000017941 */ /* 0x000fea0003800000 */
.L_x_164:
        /* <DEDUP_REMOVED lines=11> */
.L_x_167:
[----:B------:R-:W-:Y:S05]  /*58c0*/  BSYNC B1 ;  /* 0x0000000000017941 */ /* 0x000fea0003800000 */
.L_x_166:
        /* <DEDUP_REMOVED lines=12> */
.L_x_169:
[----:B------:R-:W-:Y:S05]  /*5990*/  BSYNC B1 ;  /* 0x0000000000017941 */ /* 0x000fea0003800000 */
.L_x_168:
        /* <DEDUP_REMOVED lines=10> */
.L_x_171:
[----:B------:R-:W-:Y:S05]  /*5a40*/  BSYNC B1 ;  /* 0x0000000000017941 */ /* 0x000fea0003800000 */
.L_x_170:
        /* <DEDUP_REMOVED lines=13> */
.L_x_173:
[----:B------:R-:W-:Y:S05]  /*5b20*/  BSYNC B1 ;  /* 0x0000000000017941 */ /* 0x000fea0003800000 */
.L_x_172:
        /* <DEDUP_REMOVED lines=11> */
.L_x_175:
[----:B------:R-:W-:Y:S05]  /*5be0*/  BSYNC B1 ;  /* 0x0000000000017941 */ /* 0x000fea0003800000 */
.L_x_174:
        /* <DEDUP_REMOVED lines=12> */
.L_x_177:
[----:B------:R-:W-:Y:S05]  /*5cb0*/  BSYNC B1 ;  /* 0x0000000000017941 */ /* 0x000fea0003800000 */
.L_x_176:
        /* <DEDUP_REMOVED lines=10> */
.L_x_179:
[----:B------:R-:W-:Y:S05]  /*5d60*/  BSYNC B1 ;  /* 0x0000000000017941 */ /* 0x000fea0003800000 */
.L_x_178:
        /* <DEDUP_REMOVED lines=13> */
.L_x_181:
[----:B------:R-:W-:Y:S05]  /*5e40*/  BSYNC B1 ;  /* 0x0000000000017941 */ /* 0x000fea0003800000 */
.L_x_180:
        /* <DEDUP_REMOVED lines=11> */
.L_x_183:
[----:B------:R-:W-:Y:S05]  /*5f00*/  BSYNC B1 ;  /* 0x0000000000017941 */ /* 0x000fea0003800000 */
.L_x_182:
        /* <DEDUP_REMOVED lines=12> */
.L_x_185:
[----:B------:R-:W-:Y:S05]  /*5fd0*/  BSYNC B1 ;  /* 0x0000000000017941 */ /* 0x000fea0003800000 */
.L_x_184:
        /* <DEDUP_REMOVED lines=10> */
.L_x_187:
[----:B------:R-:W-:Y:S05]  /*6080*/  BSYNC B1 ;  /* 0x0000000000017941 */ /* 0x000fea0003800000 */
.L_x_186:
        /* <DEDUP_REMOVED lines=13> */
.L_x_189:
[----:B------:R-:W-:Y:S05]  /*6160*/  BSYNC B1 ;  /* 0x0000000000017941 */ /* 0x000fea0003800000 */
.L_x_188:
        /* <DEDUP_REMOVED lines=11> */
.L_x_191:
[----:B------:R-:W-:Y:S05]  /*6220*/  BSYNC B1 ;  /* 0x0000000000017941 */ /* 0x000fea0003800000 */
.L_x_190:
        /* <DEDUP_REMOVED lines=12> */
.L_x_193:
[----:B------:R-:W-:Y:S05]  /*62f0*/  BSYNC B1 ;  /* 0x0000000000017941 */ /* 0x000fea0003800000 */
.L_x_192:
        /* <DEDUP_REMOVED lines=10> */
.L_x_195:
[----:B------:R-:W-:Y:S05]  /*63a0*/  BSYNC B1 ;  /* 0x0000000000017941 */ /* 0x000fea0003800000 */
.L_x_194:
        /* <DEDUP_REMOVED lines=13> */
.L_x_197:
[----:B------:R-:W-:Y:S05]  /*6480*/  BSYNC B1 ;  /* 0x0000000000017941 */ /* 0x000fea0003800000 */
.L_x_196:
        /* <DEDUP_REMOVED lines=11> */
.L_x_199:
[----:B------:R-:W-:Y:S05]  /*6540*/  BSYNC B1 ;  /* 0x0000000000017941 */ /* 0x000fea0003800000 */
.L_x_198:
        /* <DEDUP_REMOVED lines=12> */
.L_x_201:
[----:B------:R-:W-:Y:S05]  /*6610*/  BSYNC B1 ;  /* 0x0000000000017941 */ /* 0x000fea0003800000 */
.L_x_200:
        /* <DEDUP_REMOVED lines=10> */
.L_x_203:
[----:B------:R-:W-:Y:S05]  /*66c0*/  BSYNC B1 ;  /* 0x0000000000017941 */ /* 0x000fea0003800000 */
.L_x_202:
        /* <DEDUP_REMOVED lines=13> */
.L_x_205:
[----:B------:R-:W-:Y:S05]  /*67a0*/  BSYNC B1 ;  /* 0x0000000000017941 */ /* 0x000fea0003800000 */
.L_x_204:
        /* <DEDUP_REMOVED lines=11> */
.L_x_207:
[----:B------:R-:W-:Y:S05]  /*6860*/  BSYNC B1 ;  /* 0x0000000000017941 */ /* 0x000fea0003800000 */
.L_x_206:
        /* <DEDUP_REMOVED lines=12> */
.L_x_209:
[----:B------:R-:W-:Y:S05]  /*6930*/  BSYNC B1 ;  /* 0x0000000000017941 */ /* 0x000fea0003800000 */
.L_x_208:
        /* <DEDUP_REMOVED lines=10> */
.L_x_211:
[----:B------:R-:W-:Y:S05]  /*69e0*/  BSYNC B1 ;  /* 0x0000000000017941 */ /* 0x000fea0003800000 */
.L_x_210:
        /* <DEDUP_REMOVED lines=13> */
.L_x_213:
[----:B------:R-:W-:Y:S05]  /*6ac0*/  BSYNC B1 ;  /* 0x0000000000017941 */ /* 0x000fea0003800000 */
.L_x_212:
        /* <DEDUP_REMOVED lines=11> */
.L_x_215:
[----:B------:R-:W-:Y:S05]  /*6b80*/  BSYNC B1 ;  /* 0x0000000000017941 */ /* 0x000fea0003800000 */
.L_x_214:
        /* <DEDUP_REMOVED lines=12> */
.L_x_217:
[----:B------:R-:W-:Y:S05]  /*6c50*/  BSYNC B1 ;  /* 0x0000000000017941 */ /* 0x000fea0003800000 */
.L_x_216:
        /* <DEDUP_REMOVED lines=10> */
.L_x_219:
[----:B------:R-:W-:Y:S05]  /*6d00*/  BSYNC B1 ;  /* 0x0000000000017941 */ /* 0x000fea0003800000 */
.L_x_218:
        /* <DEDUP_REMOVED lines=13> */
.L_x_221:
[----:B------:R-:W-:Y:S05]  /*6de0*/  BSYNC B1 ;  /* 0x0000000000017941 */ /* 0x000fea0003800000 */
.L_x_220:
        /* <DEDUP_REMOVED lines=11> */
.L_x_223:
[----:B------:R-:W-:Y:S05]  /*6ea0*/  BSYNC B1 ;  /* 0x0000000000017941 */ /* 0x000fea0003800000 */
.L_x_222:
        /* <DEDUP_REMOVED lines=12> */
.L_x_225:
[----:B------:R-:W-:Y:S05]  /*6f70*/  BSYNC B1 ;  /* 0x0000000000017941 */ /* 0x000fea0003800000 */
.L_x_224:
        /* <DEDUP_REMOVED lines=10> */
.L_x_227:
[----:B------:R-:W-:Y:S05]  /*7020*/  BSYNC B1 ;  /* 0x0000000000017941 */ /* 0x000fea0003800000 */
.L_x_226:
        /* <DEDUP_REMOVED lines=13> */
.L_x_229:
[----:B------:R-:W-:Y:S05]  /*7100*/  BSYNC B1 ;  /* 0x0000000000017941 */ /* 0x000fea0003800000 */
.L_x_228:
        /* <DEDUP_REMOVED lines=11> */
.L_x_231:
[----:B------:R-:W-:Y:S05]  /*71c0*/  BSYNC B1 ;  /* 0x0000000000017941 */ /* 0x000fea0003800000 */
.L_x_230:
        /* <DEDUP_REMOVED lines=12> */
.L_x_233:
[----:B------:R-:W-:Y:S05]  /*7290*/  BSYNC B1 ;  /* 0x0000000000017941 */ /* 0x000fea0003800000 */
.L_x_232:
        /* <DEDUP_REMOVED lines=10> */
.L_x_235:
[----:B------:R-:W-:Y:S05]  /*7340*/  BSYNC B1 ;  /* 0x0000000000017941 */ /* 0x000fea0003800000 */
.L_x_234:
        /* <DEDUP_REMOVED lines=13> */
.L_x_237:
[----:B------:R-:W-:Y:S05]  /*7420*/  BSYNC B1 ;  /* 0x0000000000017941 */ /* 0x000fea0003800000 */
.L_x_236:
        /* <DEDUP_REMOVED lines=11> */
.L_x_239:
[----:B------:R-:W-:Y:S05]  /*74e0*/  BSYNC B1 ;  /* 0x0000000000017941 */ /* 0x000fea0003800000 */
.L_x_238:
        /* <DEDUP_REMOVED lines=12> */
.L_x_241:
[----:B------:R-:W-:Y:S05]  /*75b0*/  BSYNC B1 ;  /* 0x0000000000017941 */ /* 0x000fea0003800000 */
.L_x_240:
        /* <DEDUP_REMOVED lines=10> */
.L_x_243:
[----:B------:R-:W-:Y:S05]  /*7660*/  BSYNC B1 ;  /* 0x0000000000017941 */ /* 0x000fea0003800000 */
.L_x_242:
        /* <DEDUP_REMOVED lines=13> */
.L_x_245:
[----:B------:R-:W-:Y:S05]  /*7740*/  BSYNC B1 ;  /* 0x0000000000017941 */ /* 0x000fea0003800000 */
.L_x_244:
        /* <DEDUP_REMOVED lines=11> */
.L_x_247:
[----:B------:R-:W-:Y:S05]  /*7800*/  BSYNC B1 ;  /* 0x0000000000017941 */ /* 0x000fea0003800000 */
.L_x_246:
        /* <DEDUP_REMOVED lines=12> */
.L_x_249:
[----:B------:R-:W-:Y:S05]  /*78d0*/  BSYNC B1 ;  /* 0x0000000000017941 */ /* 0x000fea0003800000 */
.L_x_248:
        /* <DEDUP_REMOVED lines=10> */
.L_x_251:
[----:B------:R-:W-:Y:S05]  /*7980*/  BSYNC B1 ;  /* 0x0000000000017941 */ /* 0x000fea0003800000 */
.L_x_250:
        /* <DEDUP_REMOVED lines=13> */
.L_x_253:
[----:B------:R-:W-:Y:S05]  /*7a60*/  BSYNC B1 ;  /* 0x0000000000017941 */ /* 0x000fea0003800000 */
.L_x_252:
        /* <DEDUP_REMOVED lines=11> */
.L_x_255:
[----:B------:R-:W-:Y:S05]  /*7b20*/  BSYNC B1 ;  /* 0x0000000000017941 */ /* 0x000fea0003800000 */
.L_x_254:
        /* <DEDUP_REMOVED lines=12> */
.L_x_257:
[----:B------:R-:W-:Y:S05]  /*7bf0*/  BSYNC B1 ;  /* 0x0000000000017941 */ /* 0x000fea0003800000 */
.L_x_256:
        /* <DEDUP_REMOVED lines=10> */
.L_x_259:
[----:B------:R-:W-:Y:S05]  /*7ca0*/  BSYNC B1 ;  /* 0x0000000000017941 */ /* 0x000fea0003800000 */
.L_x_258:
        /* <DEDUP_REMOVED lines=13> */
.L_x_261:
[----:B------:R-:W-:Y:S05]  /*7d80*/  BSYNC B1 ;  /* 0x0000000000017941 */ /* 0x000fea0003800000 */
.L_x_260:
        /* <DEDUP_REMOVED lines=11> */
.L_x_263:
[----:B------:R-:W-:Y:S05]  /*7e40*/  BSYNC B1 ;  /* 0x0000000000017941 */ /* 0x000fea0003800000 */
.L_x_262:
[----:B------:R-:W-:Y:S01]  /*7e50*/  ISETP.GT.AND P2, PT, R13, 0xf1, PT ;  /* 0x000000f10d00780c */ /* 0x000fe20003f44270 */
[----:B-----5:R-:W-:Y:S01]  /*7e60*/  IMAD R28, R156, R11, RZ ;  /* 0x0000000b9c1c7224 */ /* 0x020fe200078e02ff */
[----:B------:R-:W-:Y:S01]  /*7e70*/  BSSY B1, `(.L_x_264) ;  /* 0x000000a000017945 */ /* 0x000fe20003800000 */
[----:B------:R-:W-:Y:S01]  /*7e80*/  IMAD.X R19, R23, 0x1, R8, P5 ;  /* 0x0000000117137824 */ /* 0x000fe200028e0608 */
[----:B------:R-:W-:Y:S01]  /*7e90*/  ISETP.GT.AND P1, PT, R10, RZ, P2 ;  /* 0x000000ff0a00720c */ /* 0x000fe20001724270 */
[----:B0-----:R-:W-:Y:S01]  /*7ea0*/  IMAD R31, R144, R9, R28 ;  /* 0x00000009901f7224 */ /* 0x001fe200078e021c */
[----:B------:R-:W-:-:S04]  /*7eb0*/  IADD3 R30, P5, R26, R7, RZ ;  /* 0x000000071a1e7210 */ /* 0x000fc80007fbe0ff */
[----:B------:R0:W-:Y:S01]  /*7ec0*/  @P6 STG.E desc[UR14][R18.64], R31 ;  /* 0x0000001f12006986 */ /* 0x0001e2000c10190e */
[----:B------:R-:W-:-:S04]  /*7ed0*/  IADD3 R28, P6, R24, UR9, RZ ;  /* 0x00000009181c7c10 */ /* 0x000fc8000ffde0ff */
[----:B------:R-:W-:Y:S02]  /*7ee0*/  IADD3.X R29, R25, UR10, RZ, P6, !PT ;  /* 0x0000000a191d7c10 */ /* 0x000fe4000b7fe4ff */
[----:B------:R-:W-:Y:S07]  /*7ef0*/  @!P1 BRA `(.L_x_265) ;  /* 0x0000000000049947 */ /* 0x000fee0003800000 */
[----:B------:R0:W5:Y:S02]  /*7f00*/  LDG.E.LTC128B R156, desc[UR14][R28.64] ;  /* 0x0000000e1c9c7981 */ /* 0x000164000c1e1920 */
.L_x_265:
[----:B------:R-:W-:Y:S05]  /*7f10*/  BSYNC B1 ;  /* 0x0000000000017941 */ /* 0x000fea0003800000 */
.L_x_264:
        /* <DEDUP_REMOVED lines=10> */
.L_x_267:
[----:B------:R-:W-:Y:S05]  /*7fc0*/  BSYNC B1 ;  /* 0x0000000000017941 */ /* 0x000fea0003800000 */
.L_x_266:
        /* <DEDUP_REMOVED lines=13> */
.L_x_269:
[----:B------:R-:W-:Y:S05]  /*80a0*/  BSYNC B1 ;  /* 0x0000000000017941 */ /* 0x000fea0003800000 */
.L_x_268:
[----:B--2--5:R-:W-:Y:S01]  /*80b0*/  IMAD R20, R156, R11, RZ ;  /* 0x0000000b9c147224 */ /* 0x024fe200078e02ff */
[----:B------:R-:W-:Y:S01]  /*80c0*/  ISETP.GT.AND P6, PT, R10, RZ, P1 ;  /* 0x000000ff0a00720c */ /* 0x000fe20000fc4270 */
[----:B------:R-:W-:Y:S01]  /*80d0*/  IMAD.X R33, R27, 0x1, R14, P5 ;  /* 0x000000011b217824 */ /* 0x000fe200028e060e */
[----:B------:R-:W-:Y:S01]  /*80e0*/  BSSY B1, `(.L_x_270) ;  /* 0x0000008000017945 */ /* 0x000fe20003800000 */
[----:B------:R-:W-:Y:S01]  /*80f0*/  IMAD R147, R147, R9, R20 ;  /* 0x0000000993937224 */ /* 0x000fe200078e0214 */
[----:B---3--:R-:W-:-:S04]  /*8100*/  IADD3 R22, P4, R18, R7, RZ ;  /* 0x0000000712167210 */ /* 0x008fc80007f9e0ff */
[----:B------:R2:W-:Y:S05]  /*8110*/  @P2 STG.E desc[UR14][R32.64], R147 ;  /* 0x0000009320002986 */ /* 0x0005ea000c10190e */
[----:B------:R-:W-:Y:S05]  /*8120*/  @!P6 BRA `(.L_x_271) ;  /* 0x00000000000ce947 */ /* 0x000fea0003800000 */
[----:B------:R-:W-:-:S04]  /*8130*/  IADD3 R20, P2, R16, UR9, RZ ;  /* 0x0000000910147c10 */ /* 0x000fc8000ff5e0ff */
[----:B------:R-:W-:-:S05]  /*8140*/  IADD3.X R21, R17, UR10, RZ, P2, !PT ;  /* 0x0000000a11157c10 */ /* 0x000fca00097fe4ff */
[----:B------:R3:W5:Y:S04]  /*8150*/  LDG.E.LTC128B R156, desc[UR14][R20.64] ;  /* 0x0000000e149c7981 */ /* 0x000768000c1e1920 */
.L_x_271:
[----:B------:R-:W-:Y:S05]  /*8160*/  BSYNC B1 ;  /* 0x0000000000017941 */ /* 0x000fea0003800000 */
.L_x_270:
[----:B------:R-:W-:Y:S01]  /*8170*/  ISETP.GT.AND P2, PT, R13, 0xf9, PT ;  /* 0x000000f90d00780c */ /* 0x000fe20003f44270 */
[----:B---3-5:R-:W-:Y:S01]  /*8180*/  IMAD R20, R156, R11, RZ ;  /* 0x0000000b9c147224 */ /* 0x028fe200078e02ff */
[----:B------:R-:W-:Y:S01]  /*8190*/  BSSY B1, `(.L_x_272) ;  /* 0x000000a000017945 */ /* 0x000fe20003800000 */
[----:B------:R-:W-:Y:S01]  /*81a0*/  IMAD.X R23, R19, 0x1, R8, P4 ;  /* 0x0000000113177824 */ /* 0x000fe200020e0608 */
[----:B------:R-:W-:Y:S01]  /*81b0*/  ISETP.GT.AND P5, PT, R10, RZ, P2 ;  /* 0x000000ff0a00720c */ /* 0x000fe200017a4270 */
[----:B------:R-:W-:Y:S01]  /*81c0*/  IMAD R13, R148, R9, R20 ;  /* 0x00000009940d7224 */ /* 0x000fe200078e0214 */
[----:B------:R-:W-:-:S04]  /*81d0*/  IADD3 R24, P4, R30, R7, RZ ;  /* 0x000000071e187210 */ /* 0x000fc80007f9e0ff */
[----:B------:R3:W-:Y:S01]  /*81e0*/  @P6 STG.E desc[UR14][R22.64], R13 ;  /* 0x0000000d16006986 */ /* 0x0007e2000c10190e */
[----:B------:R-:W-:-:S04]  /*81f0*/  IADD3 R20, P6, R28, UR9, RZ ;  /* 0x000000091c147c10 */ /* 0x000fc8000ffde0ff */
[----:B------:R-:W-:Y:S02]  /*8200*/  IADD3.X R21, R29, UR10, RZ, P6, !PT ;  /* 0x0000000a1d157c10 */ /* 0x000fe4000b7fe4ff */
[----:B------:R-:W-:Y:S07]  /*8210*/  @!P5 BRA `(.L_x_273) ;  /* 0x000000000004d947 */ /* 0x000fee0003800000 */
[----:B------:R0:W5:Y:S02]  /*8220*/  LDG.E.LTC128B R156, desc[UR14][R20.64] ;  /* 0x0000000e149c7981 */ /* 0x000164000c1e1920 */
.L_x_273:
[----:B------:R-:W-:Y:S05]  /*8230*/  BSYNC B1 ;  /* 0x0000000000017941 */ /* 0x000fea0003800000 */
.L_x_272:
[----:B0----5:R-:W-:Y:S01]  /*8240*/  IMAD R20, R156, R11, RZ ;  /* 0x0000000b9c147224 */ /* 0x021fe200078e02ff */
[----:B------:R-:W-:Y:S01]  /*8250*/  ISETP.GT.AND P1, PT, R10, 0x8, P1 ;  /* 0x000000080a00780c */ /* 0x000fe20000f24270 */
[----:B------:R-:W-:Y:S01]  /*8260*/  IMAD.X R25, R31, 0x1, R8, P4 ;  /* 0x000000011f197824 */ /* 0x000fe200020e0608 */
[----:B----4-:R-:W-:Y:S01]  /*8270*/  IADD3 R16, P4, R16, UR7, RZ ;  /* 0x0000000710107c10 */ /* 0x010fe2000ff9e0ff */
[----:B------:R-:W-:Y:S01]  /*8280*/  IMAD R149, R149, R9, R20 ;  /* 0x0000000995957224 */ /* 0x000fe200078e0214 */
[----:B------:R-:W-:Y:S01]  /*8290*/  BSSY B1, `(.L_x_274) ;  /* 0x0000006000017945 */ /* 0x000fe20003800000 */
[----:B------:R-:W-:Y:S02]  /*82a0*/  IADD3 R20, P6, R18, R15, RZ ;  /* 0x0000000f12147210 */ /* 0x000fe40007fde0ff */
[----:B------:R-:W-:Y:S01]  /*82b0*/  IADD3.X R17, R17, UR8, RZ, P4, !PT ;  /* 0x0000000811117c10 */ /* 0x000fe2000a7fe4ff */
[----:B------:R0:W-:Y:S05]  /*82c0*/  @P5 STG.E desc[UR14][R24.64], R149 ;  /* 0x0000009518005986 */ /* 0x0001ea000c10190e */
[----:B------:R-:W-:Y:S05]  /*82d0*/  @!P1 BRA `(.L_x_275) ;  /* 0x0000000000049947 */ /* 0x000fea0003800000 */
[----:B------:R4:W5:Y:S02]  /*82e0*/  LDG.E.LTC128B R156, desc[UR14][R16.64] ;  /* 0x0000000e109c7981 */ /* 0x000964000c1e1920 */
.L_x_275:
[----:B------:R-:W-:Y:S05]  /*82f0*/  BSYNC B1 ;  /* 0x0000000000017941 */ /* 0x000fea0003800000 */
.L_x_274:
[----:B------:R-:W-:Y:S01]  /*8300*/  ISETP.GT.AND P2, PT, R10, 0x8, P2 ;  /* 0x000000080a00780c */ /* 0x000fe20001744270 */
[----:B-----5:R-:W-:Y:S01]  /*8310*/  IMAD R7, R156, R11, RZ ;  /* 0x0000000b9c077224 */ /* 0x020fe200078e02ff */
[----:B------:R-:W-:Y:S01]  /*8320*/  BSSY B1, `(.L_x_276) ;  /* 0x0000008000017945 */ /* 0x000fe20003800000 */
[----:B------:R-:W-:Y:S02]  /*8330*/  IMAD.X R21, R19, 0x1, R14, P6 ;  /* 0x0000000113157824 */ /* 0x000fe400030e060e */
[----:B------:R-:W-:-:S05]  /*8340*/  IMAD R7, R150, R9, R7 ;  /* 0x0000000996077224 */ /* 0x000fca00078e0207 */
[----:B------:R0:W-:Y:S01]  /*8350*/  @P1 STG.E desc[UR14][R20.64], R7 ;  /* 0x0000000714001986 */ /* 0x0001e2000c10190e */
[----:B----4-:R-:W-:-:S04]  /*8360*/  IADD3 R16, P1, R28, UR7, RZ ;  /* 0x000000071c107c10 */ /* 0x010fc8000ff3e0ff */
[----:B------:R-:W-:Y:S01]  /*8370*/  IADD3.X R17, R29, UR8, RZ, P1, !PT ;  /* 0x000000081d117c10 */ /* 0x000fe20008ffe4ff */
[----:B------:R-:W-:Y:S08]  /*8380*/  @!P2 BRA `(.L_x_277) ;  /* 0x000000000004a947 */ /* 0x000ff00003800000 */
[----:B------:R4:W5:Y:S02]  /*8390*/  LDG.E.LTC128B R156, desc[UR14][R16.64] ;  /* 0x0000000e109c7981 */ /* 0x000964000c1e1920 */
.L_x_277:
[----:B------:R-:W-:Y:S05]  /*83a0*/  BSYNC B1 ;  /* 0x0000000000017941 */ /* 0x000fea0003800000 */
.L_x_276:
[----:B------:R-:W-:Y:S05]  /*83b0*/  @!P2 BRA `(.L_x_278) ;  /* 0x0000002c0014a947 */ /* 0x000fea0003800000 */
[----:B----4-:R-:W-:Y:S01]  /*83c0*/  IADD3 R16, P1, R30, R15, RZ ;  /* 0x0000000f1e107210 */ /* 0x010fe20007f3e0ff */
[----:B-----5:R-:W-:-:S04]  /*83d0*/  IMAD R156, R156, R11, RZ ;  /* 0x0000000b9c9c7224 */ /* 0x020fc800078e02ff */
[----:B------:R-:W-:Y:S02]  /*83e0*/  IMAD.X R17, R31, 0x1, R14, P1 ;  /* 0x000000011f117824 */ /* 0x000fe400008e060e */
[----:B------:R-:W-:-:S05]  /*83f0*/  IMAD R151, R151, R9, R156 ;  /* 0x0000000997977224 */ /* 0x000fca00078e029c */
[----:B------:R4:W-:Y:S01]  /*8400*/  STG.E desc[UR14][R16.64], R151 ;  /* 0x0000009710007986 */ /* 0x0009e2000c10190e */
[----:B------:R-:W-:Y:S05]  /*8410*/  BRA `(.L_x_278) ;  /* 0x0000002800fc7947 */ /* 0x000fea0003800000 */
.L_x_27:
[----:B------:R-:W-:Y:S01]  /*8420*/  ISETP.GT.AND P5, PT, R13, 0x1, PT ;  /* 0x000000010d00780c */ /* 0x000fe20003fa4270 */
[----:B------:R-:W-:Y:S01]  /*8430*/  ULDC.64 UR8, c[0x0][0x6c0] ;  /* 0x0001b00000087ab9 */ /* 0x000fe20000000a00 */
[----:B------:R-:W-:Y:S01]  /*8440*/  ISETP.GT.AND P1, PT, R10, 0x8, P1 ;  /* 0x000000080a00780c */ /* 0x000fe20000f24270 */
[-C--:B------:R-:W-:Y:S01]  /*8450*/  IMAD R21, R24, R9.reuse, RZ ;  /* 0x0000000918157224 */ /* 0x080fe200078e02ff */
[----:B------:R-:W-:Y:S01]  /*8460*/  LEA R16, P6, R156, UR8, 0x2 ;  /* 0x000000089c107c11 */ /* 0x000fe2000f8c10ff */
[-C--:B------:R-:W-:Y:S01]  /*8470*/  IMAD R25, R25, R9.reuse, RZ ;  /* 0x0000000919197224 */ /* 0x080fe200078e02ff */
[----:B------:R-:W-:Y:S01]  /*8480*/  ISETP.GT.AND P2, PT, R10, RZ, P5 ;  /* 0x000000ff0a00720c */ /* 0x000fe20002f44270 */
[-C--:B------:R-:W-:Y:S01]  /*8490*/  IMAD R153, R26, R9.reuse, RZ ;  /* 0x000000091a997224 */ /* 0x080fe200078e02ff */
[----:B------:R-:W-:Y:S01]  /*84a0*/  LEA.HI.X R17, R156, UR9, R163, 0x2, P6 ;  /* 0x000000099c117c11 */ /* 0x000fe2000b0f14a3 */
[C---:B------:R-:W-:Y:S01]  /*84b0*/  IMAD.SHL.U32 R8, R14.reuse, 0x20, RZ ;  /* 0x000000200e087824 */ /* 0x040fe200078e00ff */
[----:B------:R-:W-:Y:S01]  /*84c0*/  LEA R18, P6, R14, R16, 0x2 ;  /* 0x000000100e127211 */ /* 0x000fe200078c10ff */
[----:B------:R-:W-:Y:S01]  /*84d0*/  IMAD R27, R27, R9, RZ ;  /* 0x000000091b1b7224 */ /* 0x000fe200078e02ff */
[----:B------:R-:W-:Y:S01]  /*84e0*/  ISETP.GT.AND P5, PT, R10, 0x8, P5 ;  /* 0x000000080a00780c */ /* 0x000fe20002fa4270 */
[----:B------:R0:W-:Y:S01]  /*84f0*/  @P4 STG.E desc[UR14][R16.64], R21 ;  /* 0x0000001510004986 */ /* 0x0001e2000c10190e */
[C-C-:B------:R-:W-:Y:S01]  /*8500*/  LEA.HI.X R19, R14.reuse, R17, R15.reuse, 0x2, P6 ;  /* 0x000000110e137211 */ /* 0x140fe200030f140f */
[-C--:B------:R-:W-:Y:S01]  /*8510*/  IMAD R29, R29, R9.reuse, RZ ;  /* 0x000000091d1d7224 */ /* 0x080fe200078e02ff */
[----:B------:R-:W-:Y:S01]  /*8520*/  ISETP.GT.AND P4, PT, R13, 0x8, PT ;  /* 0x000000080d00780c */ /* 0x000fe20003f84270 */
[-C--:B------:R-:W-:Y:S01]  /*8530*/  IMAD R31, R31, R9.reuse, RZ ;  /* 0x000000091f1f7224 */ /* 0x080fe200078e02ff */
[----:B------:R-:W-:Y:S01]  /*8540*/  SHF.L.U64.HI R7, R14, 0x5, R15 ;  /* 0x000000050e077819 */ /* 0x000fe2000001020f */
[----:B------:R1:W-:Y:S01]  /*8550*/  @P2 STG.E desc[UR14][R18.64], R25 ;  /* 0x0000001912002986 */ /* 0x0003e2000c10190e */
[----:B------:R-:W-:Y:S01]  /*8560*/  ISETP.GT.AND P6, PT, R10, RZ, P4 ;  /* 0x000000ff0a00720c */ /* 0x000fe200027c4270 */
[-C--:B------:R-:W-:Y:S01]  /*8570*/  IMAD R33, R33, R9.reuse, RZ ;  /* 0x0000000921217224 */ /* 0x080fe200078e02ff */
[----:B------:R-:W-:Y:S01]  /*8580*/  ISETP.GT.AND P2, PT, R13, 0x9, PT ;  /* 0x000000090d00780c */ /* 0x000fe20003f44270 */
[----:B------:R2:W-:Y:S01]  /*8590*/  @P1 STG.E desc[UR14][R16.64+0x20], R153 ;  /* 0x0000209910001986 */ /* 0x0005e2000c10190e */
[-C--:B------:R-:W-:Y:S01]  /*85a0*/  IADD3 R20, P1, R16, R8.reuse, RZ ;  /* 0x0000000810147210 */ /* 0x080fe20007f3e0ff */
[-C--:B------:R-:W-:Y:S01]  /*85b0*/  IMAD R35, R35, R9.reuse, RZ ;  /* 0x0000000923237224 */ /* 0x080fe200078e02ff */
[----:B------:R-:W-:Y:S01]  /*85c0*/  ISETP.GT.AND P4, PT, R10, 0x8, P4 ;  /* 0x000000080a00780c */ /* 0x000fe20002784270 */
[----:B------:R3:W-:Y:S01]  /*85d0*/  @P5 STG.E desc[UR14][R18.64+0x20], R27 ;  /* 0x0000201b12005986 */ /* 0x0007e2000c10190e */
[----:B------:R-:W-:Y:S01]  /*85e0*/  IADD3 R22, P5, R18, R8, RZ ;  /* 0x0000000812167210 */ /* 0x000fe20007fbe0ff */
[--C-:B0-----:R-:W-:Y:S01]  /*85f0*/  IMAD.X R21, R17, 0x1, R7.reuse, P1 ;  /* 0x0000000111157824 */ /* 0x101fe200008e0607 */
[----:B------:R-:W-:Y:S01]  /*8600*/  ISETP.GT.AND P1, PT, R10, RZ, P2 ;  /* 0x000000ff0a00720c */ /* 0x000fe20001724270 */
[----:B-1----:R-:W-:Y:S01]  /*8610*/  IMAD R25, R28, R9, RZ ;  /* 0x000000091c197224 */ /* 0x002fe200078e02ff */
[----:B------:R-:W-:Y:S01]  /*8620*/  ISETP.GT.AND P2, PT, R10, 0x8, P2 ;  /* 0x000000080a00780c */ /* 0x000fe20001744270 */
[----:B------:R-:W-:-:S02]  /*8630*/  IMAD.X R23, R19, 0x1, R7, P5 ;  /* 0x0000000113177824 */ /* 0x000fc400028e0607 */
[-C--:B--2---:R-:W-:Y:S01]  /*8640*/  IMAD R153, R30, R9.reuse, RZ ;  /* 0x000000091e997224 */ /* 0x084fe200078e02ff */
[----:B------:R0:W-:Y:S01]  /*8650*/  @P6 STG.E desc[UR14][R20.64], R25 ;  /* 0x0000001914006986 */ /* 0x0001e2000c10190e */
[----:B------:R-:W-:Y:S01]  /*8660*/  IADD3 R15, P6, R8, 0x20, RZ ;  /* 0x00000020080f7810 */ /* 0x000fe20007fde0ff */
[-C--:B------:R-:W-:Y:S02]  /*8670*/  IMAD R37, R37, R9.reuse, RZ ;  /* 0x0000000925257224 */ /* 0x080fe400078e02ff */
[----:B------:R-:W-:Y:S01]  /*8680*/  IMAD R39, R39, R9, RZ ;  /* 0x0000000927277224 */ /* 0x000fe200078e02ff */
[----:B------:R-:W-:Y:S01]  /*8690*/  IADD3 R16, P5, R16, R15, RZ ;  /* 0x0000000f10107210 */ /* 0x000fe20007fbe0ff */
[----:B------:R-:W-:Y:S01]  /*86a0*/  IMAD.X R14, RZ, RZ, R7, P6 ;  /* 0x000000ffff0e7224 */ /* 0x000fe200030e0607 */
[----:B------:R1:W-:Y:S01]  /*86b0*/  @P1 STG.E desc[UR14][R22.64], R29 ;  /* 0x0000001d16001986 */ /* 0x0003e2000c10190e */
[----:B------:R-:W-:Y:S01]  /*86c0*/  ISETP.GT.AND P1, PT, R13, 0x10, PT ;  /* 0x000000100d00780c */ /* 0x000fe20003f24270 */
[----:B------:R-:W-:Y:S01]  /*86d0*/  IMAD R41, R41, R9, RZ ;  /* 0x0000000929297224 */ /* 0x000fe200078e02ff */
[----:B------:R-:W-:Y:S01]  /*86e0*/  IADD3 R24, P6, R20, R8, RZ ;  /* 0x0000000814187210 */ /* 0x000fe20007fde0ff */
[----:B------:R-:W-:Y:S01]  /*86f0*/  IMAD.X R17, R17, 0x1, R14, P5 ;  /* 0x0000000111117824 */ /* 0x000fe200028e060e */
[----:B---3--:R-:W-:Y:S01]  /*8700*/  IADD3 R18, P5, R18, R15, RZ ;  /* 0x0000000f12127210 */ /* 0x008fe20007fbe0ff */
[----:B------:R-:W-:-:S02]  /*8710*/  IMAD R43, R43, R9, RZ ;  /* 0x000000092b2b7224 */ /* 0x000fc400078e02ff */
[--C-:B0-----:R-:W-:Y:S01]  /*8720*/  IMAD.X R25, R21, 0x1, R7.reuse, P6 ;  /* 0x0000000115197824 */ /* 0x101fe200030e0607 */
[----:B------:R0:W-:Y:S01]  /*8730*/  @P4 STG.E desc[UR14][R16.64], R153 ;  /* 0x0000009910004986 */ /* 0x0001e2000c10190e */
[----:B------:R-:W-:Y:S01]  /*8740*/  IMAD.X R19, R19, 0x1, R14, P5 ;  /* 0x0000000113137824 */ /* 0x000fe200028e060e */
[----:B------:R-:W-:Y:S01]  /*8750*/  ISETP.GT.AND P5, PT, R10, RZ, P1 ;  /* 0x000000ff0a00720c */ /* 0x000fe20000fa4270 */
[-C--:B-1----:R-:W-:Y:S01]  /*8760*/  IMAD R29, R32, R9.reuse, RZ ;  /* 0x00000009201d7224 */ /* 0x082fe200078e02ff */
[----:B------:R-:W-:Y:S01]  /*8770*/  ISETP.GT.AND P4, PT, R13, 0x11, PT ;  /* 0x000000110d00780c */ /* 0x000fe20003f84270 */
[-C--:B------:R-:W-:Y:S01]  /*8780*/  IMAD R45, R45, R9.reuse, RZ ;  /* 0x000000092d2d7224 */ /* 0x080fe200078e02ff */
[----:B------:R1:W-:Y:S01]  /*8790*/  @P2 STG.E desc[UR14][R18.64], R31 ;  /* 0x0000001f12002986 */ /* 0x0003e2000c10190e */
[-C--:B------:R-:W-:Y:S01]  /*87a0*/  IADD3 R26, P6, R22, R8.reuse, RZ ;  /* 0x00000008161a7210 */ /* 0x080fe20007fde0ff */
[-C--:B------:R-:W-:Y:S01]  /*87b0*/  IMAD R47, R47, R9.reuse, RZ ;  /* 0x000000092f2f7224 */ /* 0x080fe200078e02ff */
[C---:B------:R-:W-:Y:S01]  /*87c0*/  ISETP.GT.AND P2, PT, R10.reuse, RZ, P4 ;  /* 0x000000ff0a00720c */ /* 0x040fe20002744270 */
[-C--:B------:R-:W-:Y:S01]  /*87d0*/  IMAD R49, R49, R9.reuse, RZ ;  /* 0x0000000931317224 */ /* 0x080fe200078e02ff */
[C---:B------:R-:W-:Y:S01]  /*87e0*/  ISETP.GT.AND P1, PT, R10.reuse, 0x8, P1 ;  /* 0x000000080a00780c */ /* 0x040fe20000f24270 */
[----:B------:R-:W-:Y:S01]  /*87f0*/  IMAD.X R27, R23, 0x1, R7, P6 ;  /* 0x00000001171b7824 */ /* 0x000fe200030e0607 */
[----:B------:R-:W-:Y:S01]  /*8800*/  ISETP.GT.AND P4, PT, R10, 0x8, P4 ;  /* 0x000000080a00780c */ /* 0x000fe20002784270 */
[----:B------:R-:W-:Y:S01]  /*8810*/  IMAD R51, R51, R9, RZ ;  /* 0x0000000933337224 */ /* 0x000fe200078e02ff */
[----:B------:R2:W-:Y:S01]  /*8820*/  @P5 STG.E desc[UR14][R24.64], R29 ;  /* 0x0000001d18005986 */ /* 0x0005e2000c10190e */
[----:B0-----:R-:W-:Y:S01]  /*8830*/  IADD3 R16, P5, R20, R15, RZ ;  /* 0x0000000f14107210 */ /* 0x001fe20007fbe0ff */
[-C--:B------:R-:W-:Y:S01]  /*8840*/  IMAD R53, R53, R9.reuse, RZ ;  /* 0x0000000935357224 */ /* 0x080fe200078e02ff */
[----:B------:R-:W-:Y:S01]  /*8850*/  IADD3 R20, P6, R24, R8, RZ ;  /* 0x0000000818147210 */ /* 0x000fe20007fde0ff */
[----:B-1----:R-:W-:-:S02]  /*8860*/  IMAD R31, R34, R9, RZ ;  /* 0x00000009221f7224 */ /* 0x002fc400078e02ff */
[--C-:B------:R-:W-:Y:S01]  /*8870*/  IMAD.X R17, R21, 0x1, R14.reuse, P5 ;  /* 0x0000000115117824 */ /* 0x100fe200028e060e */
[----:B------:R-:W-:Y:S01]  /*8880*/  IADD3 R18, P5, R22, R15, RZ ;  /* 0x0000000f16127210 */ /* 0x000fe20007fbe0ff */
[----:B------:R-:W-:Y:S01]  /*8890*/  @P2 STG.E desc[UR14][R26.64], R33 ;  /* 0x000000211a002986 */ /* 0x000fe2000c10190e */
[----:B------:R-:W-:Y:S01]  /*88a0*/  ISETP.GT.AND P2, PT, R13, 0x18, PT ;  /* 0x000000180d00780c */ /* 0x000fe20003f44270 */
[--C-:B------:R-:W-:Y:S01]  /*88b0*/  IMAD.X R21, R25, 0x1, R7.reuse, P6 ;  /* 0x0000000119157824 */ /* 0x100fe200030e0607 */
[----:B------:R-:W-:Y:S01]  /*88c0*/  IADD3 R22, P6, R26, R8, RZ ;  /* 0x000000081a167210 */ /* 0x000fe20007fde0ff */
[----:B------:R-:W-:Y:S01]  /*88d0*/  IMAD.X R19, R23, 0x1, R14, P5 ;  /* 0x0000000117137824 */ /* 0x000fe200028e060e */
[----:B------:R-:W-:Y:S01]  /*88e0*/  ISETP.GT.AND P5, PT, R10, RZ, P2 ;  /* 0x000000ff0a00720c */ /* 0x000fe200017a4270 */
[----:B------:R0:W-:Y:S01]  /*88f0*/  @P1 STG.E desc[UR14][R16.64], R31 ;  /* 0x0000001f10001986 */ /* 0x0001e2000c10190e */
[----:B------:R-:W-:Y:S01]  /*8900*/  ISETP.GT.AND P1, PT, R13, 0x19, PT ;  /* 0x000000190d00780c */ /* 0x000fe20003f24270 */
[-C--:B--2---:R-:W-:Y:S01]  /*8910*/  IMAD R29, R36, R9.reuse, RZ ;  /* 0x00000009241d7224 */ /* 0x084fe200078e02ff */
[C---:B------:R-:W-:Y:S01]  /*8920*/  ISETP.GT.AND P2, PT, R10.reuse, 0x8, P2 ;  /* 0x000000080a00780c */ /* 0x040fe20001744270 */
[----:B------:R1:W-:Y:S01]  /*8930*/  @P4 STG.E desc[UR14][R18.64], R35 ;  /* 0x0000002312004986 */ /* 0x0003e2000c10190e */
[C---:B------:R-:W-:Y:S01]  /*8940*/  ISETP.GT.AND P4, PT, R10.reuse, RZ, P1 ;  /* 0x000000ff0a00720c */ /* 0x040fe20000f84270 */
[----:B------:R-:W-:Y:S01]  /*8950*/  IMAD.X R23, R27, 0x1, R7, P6 ;  /* 0x000000011b177824 */ /* 0x000fe200030e0607 */
[----:B------:R-:W-:Y:S01]  /*8960*/  ISETP.GT.AND P1, PT, R10, 0x8, P1 ;  /* 0x000000080a00780c */ /* 0x000fe20000f24270 */
[----:B------:R-:W-:-:S02]  /*8970*/  IMAD R55, R55, R9, RZ ;  /* 0x0000000937377224 */ /* 0x000fc400078e02ff */
[----:B------:R-:W-:Y:S02]  /*8980*/  IMAD R57, R57, R9, RZ ;  /* 0x0000000939397224 */ /* 0x000fe400078e02ff */
[----:B------:R2:W-:Y:S01]  /*8990*/  @P5 STG.E desc[UR14][R20.64], R29 ;  /* 0x0000001d14005986 */ /* 0x0005e2000c10190e */
[----:B0-----:R-:W-:Y:S01]  /*89a0*/  IADD3 R16, P5, R24, R15, RZ ;  /* 0x0000000f18107210 */ /* 0x001fe20007fbe0ff */
[-C--:B------:R-:W-:Y:S01]  /*89b0*/  IMAD R31, R38, R9.reuse, RZ ;  /* 0x00000009261f7224 */ /* 0x080fe200078e02ff */
[-C--:B------:R-:W-:Y:S01]  /*89c0*/  IADD3 R24, P6, R20, R8.reuse, RZ ;  /* 0x0000000814187210 */ /* 0x080fe20007fde0ff */
[----:B------:R-:W-:Y:S02]  /*89d0*/  IMAD R59, R59, R9, RZ ;  /* 0x000000093b3b7224 */ /* 0x000fe400078e02ff */
[--C-:B------:R-:W-:Y:S01]  /*89e0*/  IMAD.X R17, R25, 0x1, R14.reuse, P5 ;  /* 0x0000000119117824 */ /* 0x100fe200028e060e */
[----:B-1----:R-:W-:Y:S01]  /*89f0*/  IADD3 R18, P5, R26, R15, RZ ;  /* 0x0000000f1a127210 */ /* 0x002fe20007fbe0ff */
        /* <DEDUP_REMOVED lines=359> */
[----:B------:R-:W-:-:S04]  /*a070*/  IMAD R151, R151, R9, RZ ;  /* 0x0000000997977224 */ /* 0x000fc800078e02ff */
[----:B------:R2:W-:Y:S01]  /*a080*/  @P5 STG.E desc[UR14][R20.64], R29 ;  /* 0x0000001d14005986 */ /* 0x0005e2000c10190e */
[----:B0-----:R-:W-:Y:S01]  /*a090*/  IADD3 R16, P5, R24, R15, RZ ;  /* 0x0000000f18107210 */ /* 0x001fe20007fbe0ff */
[----:B------:R-:W-:Y:S01]  /*a0a0*/  IMAD R31, R102, R9, RZ ;  /* 0x00000009661f7224 */ /* 0x000fe200078e02ff */
[----:B------:R-:W-:-:S03]  /*a0b0*/  IADD3 R24, P6, R20, R8, RZ ;  /* 0x0000000814187210 */ /* 0x000fc60007fde0ff */
        /* <DEDUP_REMOVED lines=10> */
[----:B--2---:R-:W-:Y:S01]  /*a160*/  IMAD R29, R104, R9, RZ ;  /* 0x00000009681d7224 */ /* 0x004fe200078e02ff */
[C---:B------:R-:W-:Y:S01]  /*a170*/  ISETP.GT.AND P1, PT, R10.reuse, 0x8, P1 ;  /* 0x000000080a00780c */ /* 0x040fe20000f24270 */
[----:B------:R1:W-:Y:S01]  /*a180*/  @P2 STG.E desc[UR14][R18.64], R103 ;  /* 0x0000006712002986 */ /* 0x0003e2000c10190e */
[C---:B------:R-:W-:Y:S01]  /*a190*/  ISETP.GT.AND P2, PT, R10.reuse, RZ, P4 ;  /* 0x000000ff0a00720c */ /* 0x040fe20002744270 */
[----:B------:R-:W-:Y:S01]  /*a1a0*/  IMAD.X R27, R23, 0x1, R7, P6 ;  /* 0x00000001171b7824 */ /* 0x000fe200030e0607 */
[----:B------:R-:W-:-:S05]  /*a1b0*/  ISETP.GT.AND P4, PT, R10, 0x8, P4 ;  /* 0x000000080a00780c */ /* 0x000fca0002784270 */
        /* <DEDUP_REMOVED lines=203> */
[----:B-1----:R-:W-:-:S03]  /*ae70*/  IADD3 R18, P6, R22, R15, RZ ;  /* 0x0000000f16127210 */ /* 0x002fc60007fde0ff */
[--C-:B------:R-:W-:Y:S01]  /*ae80*/  IMAD.X R17, R21, 0x1, R14.reuse, P5 ;  /* 0x0000000115117824 */ /* 0x100fe200028e060e */
[----:B------:R-:W-:Y:S01]  /*ae90*/  @P4 STG.E desc[UR14][R26.64], R145 ;  /* 0x000000911a004986 */ /* 0x000fe2000c10190e */
[----:B------:R-:W-:Y:S01]  /*aea0*/  ISETP.GT.AND P4, PT, R13, 0xf8, PT ;  /* 0x000000f80d00780c */ /* 0x000fe20003f84270 */
[--C-:B------:R-:W-:Y:S01]  /*aeb0*/  IMAD.X R19, R23, 0x1, R14.reuse, P6 ;  /* 0x0000000117137824 */ /* 0x100fe200030e060e */
[----:B------:R-:W-:Y:S01]  /*aec0*/  ISETP.GT.AND P5, PT, R13, 0xf9, PT ;  /* 0x000000f90d00780c */ /* 0x000fe20003fa4270 */
[----:B------:R0:W-:Y:S01]  /*aed0*/  @P2 STG.E desc[UR14][R16.64], R31 ;  /* 0x0000001f10002986 */ /* 0x0001e2000c10190e */
[-C--:B------:R-:W-:Y:S01]  /*aee0*/  IADD3 R20, P2, R24, R8.reuse, RZ ;  /* 0x0000000818147210 */ /* 0x080fe20007f5e0ff */
[----:B------:R-:W-:Y:S01]  /*aef0*/  IMAD R13, R150, R9, RZ ;  /* 0x00000009960d7224 */ /* 0x000fe200078e02ff */
[----:B--2---:R-:W-:Y:S01]  /*af00*/  IADD3 R24, P6, R24, R15, RZ ;  /* 0x0000000f18187210 */ /* 0x004fe20007fde0ff */
[----:B------:R1:W-:Y:S01]  /*af10*/  @P1 STG.E desc[UR14][R18.64], R147 ;  /* 0x0000009312001986 */ /* 0x0003e2000c10190e */
[C---:B------:R-:W-:Y:S01]  /*af20*/  ISETP.GT.AND P1, PT, R10.reuse, RZ, P4 ;  /* 0x000000ff0a00720c */ /* 0x040fe20002724270 */
[C---:B------:R-:W-:Y:S01]  /*af30*/  IMAD.X R21, R25.reuse, 0x1, R7, P2 ;  /* 0x0000000119157824 */ /* 0x040fe200010e0607 */
[----:B------:R-:W-:Y:S01]  /*af40*/  ISETP.GT.AND P2, PT, R10, RZ, P5 ;  /* 0x000000ff0a00720c */ /* 0x000fe20002f44270 */
[----:B------:R-:W-:Y:S01]  /*af50*/  IMAD.X R25, R25, 0x1, R14, P6 ;  /* 0x0000000119197824 */ /* 0x000fe200030e060e */
[----:B------:R-:W-:-:S02]  /*af60*/  IADD3 R22, P6, R26, R8, RZ ;  /* 0x000000081a167210 */ /* 0x000fc40007fde0ff */
[C---:B------:R-:W-:Y:S02]  /*af70*/  ISETP.GT.AND P4, PT, R10.reuse, 0x8, P4 ;  /* 0x000000080a00780c */ /* 0x040fe40002784270 */
[----:B------:R-:W-:Y:S01]  /*af80*/  ISETP.GT.AND P5, PT, R10, 0x8, P5 ;  /* 0x000000080a00780c */ /* 0x000fe20002fa4270 */
[----:B------:R-:W-:Y:S01]  /*af90*/  IMAD.X R23, R27, 0x1, R7, P6 ;  /* 0x000000011b177824 */ /* 0x000fe200030e0607 */
[----:B0-----:R-:W-:Y:S01]  /*afa0*/  IADD3 R16, P6, R26, R15, RZ ;  /* 0x0000000f1a107210 */ /* 0x001fe20007fde0ff */
[----:B------:R-:W-:-:S04]  /*afb0*/  IMAD R7, R148, R9, RZ ;  /* 0x0000000994077224 */ /* 0x000fc800078e02ff */
[----:B------:R-:W-:Y:S01]  /*afc0*/  IMAD.X R17, R27, 0x1, R14, P6 ;  /* 0x000000011b117824 */ /* 0x000fe200030e060e */
[----:B------:R1:W-:Y:S04]  /*afd0*/  @P1 STG.E desc[UR14][R20.64], R7 ;  /* 0x0000000714001986 */ /* 0x0003e8000c10190e */
[----:B------:R1:W-:Y:S04]  /*afe0*/  @P2 STG.E desc[UR14][R22.64], R149 ;  /* 0x0000009516002986 */ /* 0x0003e8000c10190e */
[----:B------:R1:W-:Y:S04]  /*aff0*/  @P4 STG.E desc[UR14][R24.64], R13 ;  /* 0x0000000d18004986 */ /* 0x0003e8000c10190e */
[----:B------:R1:W-:Y:S02]  /*b000*/  @P5 STG.E desc[UR14][R16.64], R151 ;  /* 0x0000009710005986 */ /* 0x0003e4000c10190e */
.L_x_278:
[----:B------:R-:W-:Y:S05]  /*b010*/  BSYNC B0 ;  /* 0x0000000000007941 */ /* 0x000fea0003800000 */
.L_x_26:
[----:B------:R-:W-:Y:S01]  /*b020*/  ULDC UR8, c[0x0][0xc] ;  /* 0x0000030000087ab9 */ /* 0x000fe20000000800 */
[----:B------:R-:W-:Y:S01]  /*b030*/  ULDC UR9, c[0x0][0x10] ;  /* 0x0000040000097ab9 */ /* 0x000fe20000000800 */
[----:B01----:R-:W0:Y:S01]  /*b040*/  LDC R7, c[0x0][0x14] ;  /* 0x00000500ff077b82 */ /* 0x003e220000000800 */
[----:B------:R-:W-:Y:S01]  /*b050*/  UIMAD.WIDE.U32 UR8, UR8, UR9, URZ ;  /* 0x00000009080872a5 */ /* 0x000fe2000f8e003f */
[----:B------:R-:W-:Y:S01]  /*b060*/  PRMT R10, RZ, 0x7610, R10 ;  /* 0x00007610ff0a7816 */ /* 0x000fe2000000000a */
[----:B------:R-:W-:-:S04]  /*b070*/  IMAD.MOV.U32 R8, RZ, RZ, -0x1 ;  /* 0xffffffffff087424 */ /* 0x000fc800078e00ff */
[----:B0-----:R-:W-:-:S04]  /*b080*/  IMAD.WIDE.U32 R2, R7, UR8, R2 ;  /* 0x0000000807027c25 */ /* 0x001fc8000f8e0002 */
[----:B------:R-:W-:Y:S01]  /*b090*/  IMAD R7, R7, UR9, RZ ;  /* 0x0000000907077c24 */ /* 0x000fe2000f8e02ff */
[----:B------:R-:W-:Y:S02]  /*b0a0*/  ULDC.64 UR8, c[0x0][0x750] ;  /* 0x0001d40000087ab9 */ /* 0x000fe40000000a00 */
[----:B------:R-:W-:Y:S01]  /*b0b0*/  ISETP.GE.U32.AND P1, PT, R2, UR8, PT ;  /* 0x0000000802007c0c */ /* 0x000fe2000bf26070 */
[----:B------:R-:W-:Y:S02]  /*b0c0*/  IMAD.IADD R3, R3, 0x1, R7 ;  /* 0x0000000103037824 */ /* 0x000fe400078e0207 */
[----:B------:R-:W-:-:S03]  /*b0d0*/  IMAD.MOV.U32 R7, RZ, RZ, -0x1 ;  /* 0xffffffffff077424 */ /* 0x000fc600078e00ff */
[----:B------:R-:W-:-:S13]  /*b0e0*/  ISETP.GE.U32.AND.EX P1, PT, R3, UR9, PT, P1 ;  /* 0x0000000903007c0c */ /* 0x000fda000bf26110 */
[----:B------:R-:W-:Y:S05]  /*b0f0*/  @P1 BRA `(.L_x_279) ;  /* 0x0000000400641947 */ /* 0x000fea0003800000 */
[----:B------:R-:W0:Y:S01]  /*b100*/  S2R R10, SR_CTAID.X ;  /* 0x00000000000a7919 */ /* 0x000e220000002500 */
[----:B------:R-:W1:Y:S01]  /*b110*/  LDC.64 R18, c[0x0][0x728] ;  /* 0x0001ca00ff127b82 */ /* 0x000e620000000a00 */
[----:B------:R-:W-:Y:S01]  /*b120*/  ULDC UR7, c[0x0][0x150] ;  /* 0x0000540000077ab9 */ /* 0x000fe20000000800 */
[----:B----4-:R-:W-:Y:S01]  /*b130*/  IMAD.MOV.U32 R16, RZ, RZ, R2 ;  /* 0x000000ffff107224 */ /* 0x010fe200078e0002 */
[----:B------:R-:W4:Y:S01]  /*b140*/  S2R R24, SR_CTAID.Y ;  /* 0x0000000000187919 */ /* 0x000f220000002600 */
[----:B------:R-:W-:-:S04]  /*b150*/  IMAD.MOV.U32 R17, RZ, RZ, R3 ;  /* 0x000000ffff117224 */ /* 0x000fc800078e0003 */
[----:B------:R-:W2:Y:S08]  /*b160*/  LDC R25, c[0x0][0x144] ;  /* 0x00005100ff197b82 */ /* 0x000eb00000000800 */
[----:B------:R-:W2:Y:S08]  /*b170*/  LDC R8, c[0x0][0x730] ;  /* 0x0001cc00ff087b82 */ /* 0x000eb00000000800 */
[----:B---3--:R-:W3:Y:S01]  /*b180*/  LDC.64 R22, c[0x0][0x720] ;  /* 0x0001c800ff167b82 */ /* 0x008ee20000000a00 */
[----:B-1----:R-:W-:-:S04]  /*b190*/  ISETP.NE.U32.AND P1, PT, R18, RZ, PT ;  /* 0x000000ff1200720c */ /* 0x002fc80003f25070 */
[----:B------:R-:W-:Y:S02]  /*b1a0*/  ISETP.NE.AND.EX P1, PT, R19, RZ, PT, P1 ;  /* 0x000000ff1300720c */ /* 0x000fe40003f25310 */
[----:B0-----:R-:W-:-:S05]  /*b1b0*/  I2FP.F32.U32 R7, R10 ;  /* 0x0000000a00077245 */ /* 0x001fca0000201000 */
[----:B------:R-:W-:-:S04]  /*b1c0*/  FMUL R7, R7, UR7 ;  /* 0x0000000707077c20 */ /* 0x000fc80008400000 */
[----:B------:R0:W1:Y:S02]  /*b1d0*/  F2I.U32.TRUNC.NTZ R20, R7 ;  /* 0x0000000700147305 */ /* 0x000064000020f000 */
[----:B--2-4-:R-:W-:Y:S05]  /*b1e0*/  @!P1 BRA `(.L_x_280) ;  /* 0x0000000000289947 */ /* 0x014fea0003800000 */
[----:B0-----:R-:W0:Y:S02]  /*b1f0*/  LDC R7, c[0x0][0x734] ;  /* 0x0001cd00ff077b82 */ /* 0x001e240000000800 */
        /* <DEDUP_REMOVED lines=9> */
.L_x_280:
[-CC-:B------:R-:W-:Y:S01]  /*b290*/  SHF.R.U64 R18, R16, R8.reuse, R17.reuse ;  /* 0x0000000810127219 */ /* 0x180fe20000001211 */
[----:B------:R-:W2:Y:S01]  /*b2a0*/  LDC.64 R28, c[0x0][0x740] ;  /* 0x0001d000ff1c7b82 */ /* 0x000ea20000000a00 */
[----:B0-----:R-:W-:Y:S01]  /*b2b0*/  SHF.R.U32.HI R7, RZ, R8, R17 ;  /* 0x00000008ff077219 */ /* 0x001fe20000011611 */
[----:B-1----:R-:W-:Y:S01]  /*b2c0*/  IMAD.MOV R20, RZ, RZ, -R20 ;  /* 0x000000ffff147224 */ /* 0x002fe200078e0a14 */
[----:B------:R-:W-:Y:S01]  /*b2d0*/  IADD3 R15, P1, RZ, -R18, RZ ;  /* 0x80000012ff0f7210 */ /* 0x000fe20007f3e0ff */
[----:B------:R-:W-:Y:S02]  /*b2e0*/  ULDC UR7, c[0x0][0x154] ;  /* 0x0000550000077ab9 */ /* 0x000fe40000000800 */
[----:B------:R-:W-:Y:S02]  /*b2f0*/  IMAD R25, R25, R20, R10 ;  /* 0x0000001419197224 */ /* 0x000fe400078e020a */
[----:B------:R-:W0:Y:S01]  /*b300*/  LDC R14, c[0x0][0x718] ;  /* 0x0001c600ff0e7b82 */ /* 0x000e220000000800 */
[----:B------:R-:W-:-:S02]  /*b310*/  IMAD.X R7, RZ, RZ, ~R7, P1 ;  /* 0x000000ffff077224 */ /* 0x000fc400008e0e07 */
[----:B---3--:R-:W-:-:S04]  /*b320*/  IMAD.WIDE.U32 R12, R15, R22, R2 ;  /* 0x000000160f0c7225 */ /* 0x008fc800078e0002 */
[----:B------:R-:W-:Y:S01]  /*b330*/  IMAD R8, R7, R22, RZ ;  /* 0x0000001607087224 */ /* 0x000fe200078e02ff */
[----:B------:R-:W1:Y:S03]  /*b340*/  LDC R16, c[0x0][0x708] ;  /* 0x0001c200ff107b82 */ /* 0x000e660000000800 */
[----:B------:R-:W-:Y:S01]  /*b350*/  IMAD R7, R15, R23, R8 ;  /* 0x000000170f077224 */ /* 0x000fe200078e0208 */
[----:B------:R-:W-:Y:S01]  /*b360*/  I2FP.F32.U32 R8, R24 ;  /* 0x0000001800087245 */ /* 0x000fe20000201000 */
[----:B------:R-:W-:Y:S02]  /*b370*/  IMAD.MOV.U32 R15, RZ, RZ, 0x1 ;  /* 0x00000001ff0f7424 */ /* 0x000fe400078e00ff */
[----:B------:R-:W-:Y:S01]  /*b380*/  IMAD.IADD R7, R13, 0x1, R7 ;  /* 0x000000010d077824 */ /* 0x000fe200078e0207 */
[----:B------:R-:W3:Y:S01]  /*b390*/  LDC R26, c[0x0][0x758] ;  /* 0x0001d600ff1a7b82 */ /* 0x000ee20000000800 */
[----:B--2---:R-:W-:Y:S01]  /*b3a0*/  ISETP.NE.U32.AND P1, PT, R28, RZ, PT ;  /* 0x000000ff1c00720c */ /* 0x004fe20003f25070 */
[----:B------:R-:W-:-:S03]  /*b3b0*/  IMAD.MOV.U32 R13, RZ, RZ, -0x1 ;  /* 0xffffffffff0d7424 */ /* 0x000fc600078e00ff */
[----:B------:R-:W-:-:S03]  /*b3c0*/  ISETP.NE.AND.EX P1, PT, R29, RZ, PT, P1 ;  /* 0x000000ff1d00720c */ /* 0x000fc60003f25310 */
[----:B------:R-:W2:Y:S01]  /*b3d0*/  LDC R23, c[0x0][0x148] ;  /* 0x00005200ff177b82 */ /* 0x000ea20000000800 */
[-CC-:B0-----:R-:W-:Y:S02]  /*b3e0*/  SHF.R.U64 R10, R12, R14.reuse, R7.reuse ;  /* 0x0000000e0c0a7219 */ /* 0x181fe40000001207 */
[----:B------:R-:W-:Y:S01]  /*b3f0*/  SHF.R.U32.HI R7, RZ, R14, R7 ;  /* 0x0000000eff077219 */ /* 0x000fe20000011607 */
[----:B------:R-:W-:-:S04]  /*b400*/  FMUL R14, R8, UR7 ;  /* 0x00000007080e7c20 */ /* 0x000fc80008400000 */
[----:B------:R-:W0:Y:S01]  /*b410*/  LDC R22, c[0x0][0x700] ;  /* 0x0001c000ff167b82 */ /* 0x000e220000000800 */
[----:B------:R4:W0:Y:S01]  /*b420*/  F2I.U32.TRUNC.NTZ R20, R14 ;  /* 0x0000000e00147305 */ /* 0x000822000020f000 */
[-CC-:B-1----:R-:W-:Y:S02]  /*b430*/  SHF.R.U64 R8, R10, R16.reuse, R7.reuse ;  /* 0x000000100a087219 */ /* 0x182fe40000001207 */
[----:B------:R-:W-:-:S04]  /*b440*/  SHF.R.U32.HI R7, RZ, R16, R7 ;  /* 0x00000010ff077219 */ /* 0x000fc80000011607 */
[----:B------:R-:W1:Y:S01]  /*b450*/  LDC R30, c[0x0][0x748] ;  /* 0x0001d200ff1e7b82 */ /* 0x000e620000000800 */
[-C--:B---3--:R-:W-:Y:S02]  /*b460*/  SHF.L.U32 R12, R13, R26.reuse, RZ ;  /* 0x0000001a0d0c7219 */ /* 0x088fe400000006ff */
[-CC-:B------:R-:W-:Y:S02]  /*b470*/  SHF.R.U64 R21, R8, R26.reuse, R7.reuse ;  /* 0x0000001a08157219 */ /* 0x180fe40000001207 */
[----:B------:R-:W-:Y:S02]  /*b480*/  SHF.R.U32.HI R13, RZ, R26, R7 ;  /* 0x0000001aff0d7219 */ /* 0x000fe40000011607 */
[----:B------:R-:W-:Y:S01]  /*b490*/  LOP3.LUT R27, RZ, R12, RZ, 0x33, !PT ;  /* 0x0000000cff1b7212 */ /* 0x000fe200078e33ff */
[----:B------:R-:W3:Y:S01]  /*b4a0*/  LDC R31, c[0x0][0x738] ;  /* 0x0001ce00ff1f7b82 */ /* 0x000ee20000000800 */
[----:B------:R-:W-:Y:S01]  /*b4b0*/  SHF.L.U32 R26, R15, R26, RZ ;  /* 0x0000001a0f1a7219 */ /* 0x000fe200000006ff */
[----:B------:R-:W-:-:S06]  /*b4c0*/  IMAD.MOV.U32 R12, RZ, RZ, R21 ;  /* 0x000000ffff0c7224 */ /* 0x000fcc00078e0015 */
[----:B------:R-:W0:Y:S01]  /*b4d0*/  LDC R32, c[0x0][0x710] ;  /* 0x0001c400ff207b82 */ /* 0x000e220000000800 */
[----:B----4-:R-:W-:Y:S05]  /*b4e0*/  @!P1 BRA `(.L_x_281) ;  /* 0x0000000000289947 */ /* 0x010fea0003800000 */
        /* <DEDUP_REMOVED lines=10> */
.L_x_281:
[----:B-1----:R-:W-:Y:S01]  /*b590*/  SHF.R.U64 R7, R12, R30, R13 ;  /* 0x0000001e0c077219 */ /* 0x002fe2000000120d */
[----:B0-----:R-:W-:Y:S01]  /*b5a0*/  VIADD R13, R22, 0xffffffff ;  /* 0xffffffff160d7836 */ /* 0x001fe20000000000 */
[----:B------:R-:W-:Y:S01]  /*b5b0*/  LOP3.LUT R12, R8, R27, RZ, 0xc0, !PT ;  /* 0x0000001b080c7212 */ /* 0x000fe200078ec0ff */
[----:B------:R-:W-:Y:S02]  /*b5c0*/  IMAD.MOV R20, RZ, RZ, -R20 ;  /* 0x000000ffff147224 */ /* 0x000fe400078e0a14 */
[----:B------:R-:W-:Y:S01]  /*b5d0*/  IMAD.MOV R8, RZ, RZ, -R7 ;  /* 0x000000ffff087224 */ /* 0x000fe200078e0a07 */
[----:B------:R-:W-:Y:S01]  /*b5e0*/  LOP3.LUT R10, R10, R13, RZ, 0xc0, !PT ;  /* 0x0000000d0a0a7212 */ /* 0x000fe200078ec0ff */
[----:B------:R-:W-:Y:S02]  /*b5f0*/  IMAD R12, R26, R7, R12 ;  /* 0x000000071a0c7224 */ /* 0x000fe400078e020c */
[----:B--2---:R-:W-:Y:S02]  /*b600*/  @P3 IMAD R25, R23, R20, R24 ;  /* 0x0000001417193224 */ /* 0x004fe400078e0218 */
[----:B---3--:R-:W-:-:S02]  /*b610*/  IMAD R7, R8, R31, R21 ;  /* 0x0000001f08077224 */ /* 0x008fc400078e0215 */
[----:B------:R-:W-:Y:S02]  /*b620*/  IMAD.MOV.U32 R8, RZ, RZ, 0x1 ;  /* 0x00000001ff087424 */ /* 0x000fe400078e00ff */
[----:B------:R-:W-:Y:S02]  /*b630*/  IMAD R12, R12, R32, R25 ;  /* 0x000000200c0c7224 */ /* 0x000fe400078e0219 */
[--C-:B------:R-:W-:Y:S01]  /*b640*/  IMAD R7, R7, R22, R10.reuse ;  /* 0x0000001607077224 */ /* 0x100fe200078e020a */
[----:B------:R-:W-:-:S04]  /*b650*/  PRMT R10, R8, 0x7610, R10 ;  /* 0x00007610080a7816 */ /* 0x000fc8000000000a */
[----:B------:R-:W-:Y:S02]  /*b660*/  SEL R8, R7, R12, !P3 ;  /* 0x0000000c07087207 */ /* 0x000fe40005800000 */
[----:B------:R-:W-:Y:S01]  /*b670*/  SEL R12, R12, R7, !P3 ;  /* 0x000000070c0c7207 */ /* 0x000fe20005800000 */
[----:B------:R-:W-:-:S07]  /*b680*/  IMAD.MOV.U32 R7, RZ, RZ, R18 ;  /* 0x000000ffff077224 */ /* 0x000fce00078e0012 */
.L_x_279:
[----:B------:R-:W-:-:S13]  /*b690*/  LOP3.LUT P1, RZ, R10, 0xff, RZ, 0xc0, !PT ;  /* 0x000000ff0aff7812 */ /* 0x000fda000782c0ff */
[----:B------:R-:W-:Y:S05]  /*b6a0*/  @P1 BRA `(.L_x_282) ;  /* 0xffffff5800f01947 */ /* 0x000fea000383ffff */
[----:B------:R-:W-:Y:S05]  /*b6b0*/  EXIT ;  /* 0x000000000000794d */ /* 0x000fea0003800000 */
.L_x_8:
[----:B0-----:R-:W-:Y:S01]  /*b6c0*/  ULDC.64 UR4, c[0x0][0x750] ;  /* 0x0001d40000047ab9 */ /* 0x001fe20000000a00 */
        /* <DEDUP_REMOVED lines=25> */
.L_x_284:
[----:B------:R-:W0:Y:S01]  /*b860*/  LDC.64 R28, c[0x0][0x740] ;  /* 0x0001d000ff1c7b82 */ /* 0x000e220000000a00 */
[-CC-:B------:R-:W-:Y:S01]  /*b870*/  SHF.R.U64 R12, R18, R6.reuse, R19.reuse ;  /* 0x00000006120c7219 */ /* 0x180fe20000001213 */
[----:B------:R-:W-:Y:S01]  /*b880*/  IMAD.MOV.U32 R27, RZ, RZ, 0x1 ;  /* 0x00000001ff1b7424 */ /* 0x000fe200078e00ff */
        /* <DEDUP_REMOVED lines=10> */
[----:B0-----:R-:W-:Y:S01]  /*b930*/  ISETP.NE.U32.AND P0, PT, R28, RZ, PT ;  /* 0x000000ff1c00720c */ /* 0x001fe20003f05070 */
[----:B------:R-:W-:-:S03]  /*b940*/  IMAD.MOV.U32 R15, RZ, RZ, -0x1 ;  /* 0xffffffffff0f7424 */ /* 0x000fc600078e00ff */
[----:B------:R-:W-:Y:S02]  /*b950*/  ISETP.NE.AND.EX P0, PT, R29, RZ, PT, P0 ;  /* 0x000000ff1d00720c */ /* 0x000fe40003f05300 */
[----:B------:R-:W0:Y:S01]  /*b960*/  LDC R23, c[0x0][0x700] ;  /* 0x0001c000ff177b82 */ /* 0x000e220000000800 */
[-CC-:B-1----:R-:W-:Y:S02]  /*b970*/  SHF.R.U64 R8, R14, R16.reuse, R5.reuse ;  /* 0x000000100e087219 */ /* 0x182fe40000001205 */
[----:B------:R-:W-:-:S05]  /*b980*/  SHF.R.U32.HI R5, RZ, R16, R5 ;  /* 0x00000010ff057219 */ /* 0x000fca0000011605 */
[----:B------:R-:W1:Y:S01]  /*b990*/  LDC R6, c[0x0][0x748] ;  /* 0x0001d200ff067b82 */ /* 0x000e620000000800 */
[-CC-:B--2---:R-:W-:Y:S02]  /*b9a0*/  SHF.R.U64 R22, R8, R18.reuse, R5.reuse ;  /* 0x0000001208167219 */ /* 0x184fe40000001205 */
[----:B------:R-:W-:-:S05]  /*b9b0*/  SHF.R.U32.HI R5, RZ, R18, R5 ;  /* 0x00000012ff057219 */ /* 0x000fca0000011605 */
[----:B------:R-:W2:Y:S01]  /*b9c0*/  LDC R25, c[0x0][0x738] ;  /* 0x0001ce00ff197b82 */ /* 0x000ea20000000800 */
[-C--:B---3--:R-:W-:Y:S02]  /*b9d0*/  SHF.L.U32 R14, R15, R26.reuse, RZ ;  /* 0x0000001a0f0e7219 */ /* 0x088fe400000006ff */
[--C-:B------:R-:W-:Y:S02]  /*b9e0*/  SHF.R.U64 R24, R22, R26, R5.reuse ;  /* 0x0000001a16187219 */ /* 0x100fe40000001205 */
[----:B------:R-:W-:Y:S02]  /*b9f0*/  LOP3.LUT R31, RZ, R14, RZ, 0x33, !PT ;  /* 0x0000000eff1f7212 */ /* 0x000fe400078e33ff */
[----:B------:R-:W-:Y:S01]  /*ba00*/  SHF.R.U32.HI R15, RZ, R26, R5 ;  /* 0x0000001aff0f7219 */ /* 0x000fe20000011605 */
[----:B------:R-:W3:Y:S01]  /*ba10*/  LDC R30, c[0x0][0x710] ;  /* 0x0001c400ff1e7b82 */ /* 0x000ee20000000800 */
[----:B------:R-:W-:Y:S01]  /*ba20*/  IMAD.MOV.U32 R14, RZ, RZ, R24 ;  /* 0x000000ffff0e7224 */ /* 0x000fe200078e0018 */
[----:B------:R-:W-:Y:S06]  /*ba30*/  @!P0 BRA `(.L_x_285) ;  /* 0x0000000000288947 */ /* 0x000fec0003800000 */
        /* <DEDUP_REMOVED lines=10> */
.L_x_285:
[----:B-1----:R-:W-:Y:S01]  /*bae0*/  SHF.R.U64 R6, R14, R6, R15 ;  /* 0x000000060e067219 */ /* 0x002fe2000000120f */
[----:B0-----:R-:W-:Y:S01]  /*baf0*/  VIADD R15, R23, 0xffffffff ;  /* 0xffffffff170f7836 */ /* 0x001fe20000000000 */
[----:B------:R-:W-:Y:S01]  /*bb00*/  SHF.L.U32 R27, R27, R26, RZ ;  /* 0x0000001a1b1b7219 */ /* 0x000fe200000006ff */
[----:B------:R-:W-:Y:S01]  /*bb10*/  @P3 IMAD R9, R13, R20, R10 ;  /* 0x000000140d093224 */ /* 0x000fe200078e020a */
[----:B------:R-:W-:Y:S01]  /*bb20*/  LOP3.LUT R5, R22, R31, RZ, 0xc0, !PT ;  /* 0x0000001f16057212 */ /* 0x000fe200078ec0ff */
[----:B------:R-:W-:Y:S01]  /*bb30*/  IMAD.MOV R11, RZ, RZ, -R6 ;  /* 0x000000ffff0b7224 */ /* 0x000fe200078e0a06 */
[----:B------:R-:W-:Y:S01]  /*bb40*/  LOP3.LUT R8, R8, R15, RZ, 0xc0, !PT ;  /* 0x0000000f08087212 */ /* 0x000fe200078ec0ff */
[----:B------:R-:W-:Y:S02]  /*bb50*/  IMAD.MOV.U32 R10, RZ, RZ, 0x1 ;  /* 0x00000001ff0a7424 */ /* 0x000fe400078e00ff */
[----:B------:R-:W-:Y:S02]  /*bb60*/  IMAD R6, R27, R6, R5 ;  /* 0x000000061b067224 */ /* 0x000fe400078e0205 */
[----:B--2---:R-:W-:-:S02]  /*bb70*/  IMAD R5, R11, R25, R24 ;  /* 0x000000190b057224 */ /* 0x004fc400078e0218 */
[----:B---3--:R-:W-:Y:S02]  /*bb80*/  IMAD R6, R6, R30, R9 ;  /* 0x0000001e06067224 */ /* 0x008fe400078e0209 */
[--C-:B------:R-:W-:Y:S01]  /*bb90*/  IMAD R9, R5, R23, R8.reuse ;  /* 0x0000001705097224 */ /* 0x100fe200078e0208 */
[----:B------:R-:W-:Y:S01]  /*bba0*/  PRMT R8, R10, 0x7610, R8 ;  /* 0x000076100a087816 */ /* 0x000fe20000000008 */
[----:B------:R-:W-:-:S03]  /*bbb0*/  IMAD.MOV.U32 R19, RZ, RZ, R12 ;  /* 0x000000ffff137224 */ /* 0x000fc600078e000c */
[----:B------:R-:W-:Y:S02]  /*bbc0*/  SEL R5, R9, R6, !P3 ;  /* 0x0000000609057207 */ /* 0x000fe40005800000 */
[----:B------:R-:W-:-:S07]  /*bbd0*/  SEL R6, R6, R9, !P3 ;  /* 0x0000000906067207 */ /* 0x000fce0005800000 */
.L_x_283:
[----:B------:R-:W-:-:S08]  /*bbe0*/  NOP ;  /* 0x0000000000007918 */ /* 0x000fd00000000000 */
[----:B------:R-:W0:-:S00]  /*bbf0*/  USETMAXREG.DEALLOC.CTAPOOL 0x28 ;  /* 0x00000028000079c8 */ /* 0x000e0000080e0500 */
[----:B0-----:R-:W-:-:S13]  /*bc00*/  ISETP.NE.AND P0, PT, R7, RZ, PT ;  /* 0x000000ff0700720c */ /* 0x001fda0003f05270 */
[----:B------:R-:W-:Y:S05]  /*bc10*/  @P0 EXIT ;  /* 0x000000000000094d */ /* 0x000fea0003800000 */
[----:B------:R-:W-:Y:S01]  /*bc20*/  LOP3.LUT P0, RZ, R8, 0xff, RZ, 0xc0, !PT ;  /* 0x000000ff08ff7812 */ /* 0x000fe2000780c0ff */
[----:B------:R-:W-:Y:S02]  /*bc30*/  IMAD.MOV.U32 R10, RZ, RZ, 0x1 ;  /* 0x00000001ff0a7424 */ /* 0x000fe400078e00ff */
[----:B------:R-:W-:-:S10]  /*bc40*/  IMAD.MOV.U32 R11, RZ, RZ, RZ ;  /* 0x000000ffff0b7224 */ /* 0x000fd400078e00ff */
[----:B------:R-:W-:Y:S05]  /*bc50*/  @!P0 BRA `(.L_x_286) ;  /* 0x0000000c00748947 */ /* 0x000fea0003800000 */
[----:B------:R-:W0:Y:S01]  /*bc60*/  LDC R7, c[0x0][0x28c] ;  /* 0x0000a300ff077b82 */ /* 0x000e220000000800 */
[----:B------:R-:W1:Y:S01]  /*bc70*/  S2R R17, SR_CgaCtaId ;  /* 0x0000000000117919 */ /* 0x000e620000008800 */
[----:B------:R-:W-:Y:S01]  /*bc80*/  ULDC UR5, c[0x0][0x758] ;  /* 0x0001d60000057ab9 */ /* 0x000fe20000000800 */
[----:B------:R-:W-:Y:S01]  /*bc90*/  UMOV UR7, 0xffffffff ;  /* 0xffffffff00077882 */ /* 0x000fe20000000000 */
[----:B------:R-:W-:Y:S01]  /*bca0*/  ULDC UR6, c[0x0][0xc] ;  /* 0x0000030000067ab9 */ /* 0x000fe20000000800 */
[----:B------:R-:W-:Y:S01]  /*bcb0*/  USHF.L.U32 UR9, UR7, UR5, URZ ;  /* 0x0000000507097299 */ /* 0x000fe2000800063f */
[----:B------:R-:W-:Y:S01]  /*bcc0*/  BSSY B0, `(.L_x_286) ;  /* 0x00000d6000007945 */ /* 0x000fe20003800000 */
[----:B------:R-:W-:Y:S01]  /*bcd0*/  UMOV UR8, 0x1 ;  /* 0x0000000100087882 */ /* 0x000fe20000000000 */
[----:B------:R-:W-:Y:S01]  /*bce0*/  ULDC UR7, c[0x0][0x10] ;  /* 0x0000040000077ab9 */ /* 0x000fe20000000800 */
[----:B------:R-:W-:Y:S01]  /*bcf0*/  USHF.L.U32 UR5, UR8, UR5, URZ ;  /* 0x0000000508057299 */ /* 0x000fe2000800063f */
[----:B------:R-:W-:Y:S01]  /*bd00*/  IMAD.MOV.U32 R13, RZ, RZ, 0x1 ;  /* 0x00000001ff0d7424 */ /* 0x000fe200078e00ff */
[----:B------:R-:W-:Y:S01]  /*bd10*/  UIMAD.WIDE.U32 UR6, UR6, UR7, URZ ;  /* 0x00000007060672a5 */ /* 0x000fe2000f8e003f */
[----:B------:R-:W-:Y:S01]  /*bd20*/  LOP3.LUT R12, R4, 0x2, RZ, 0xfc, !PT ;  /* 0x00000002040c7812 */ /* 0x000fe200078efcff */
[----:B------:R-:W-:Y:S01]  /*bd30*/  ULDC UR8, c[0x0][0x14] ;  /* 0x0000050000087ab9 */ /* 0x000fe20000000800 */
[----:B------:R-:W-:Y:S01]  /*bd40*/  IMAD.MOV.U32 R10, RZ, RZ, 0x1 ;  /* 0x00000001ff0a7424 */ /* 0x000fe200078e00ff */
[----:B------:R-:W-:Y:S01]  /*bd50*/  UIMAD.WIDE.U32 UR32, UR6, UR8, URZ ;  /* 0x00000008062072a5 */ /* 0x000fe2000f8e003f */
[----:B------:R-:W-:Y:S01]  /*bd60*/  IMAD.MOV.U32 R11, RZ, RZ, RZ ;  /* 0x000000ffff0b7224 */ /* 0x000fe200078e00ff */
[----:B------:R-:W-:Y:S01]  /*bd70*/  UIMAD UR7, UR7, UR8, URZ ;  /* 0x00000008070772a4 */ /* 0x000fe2000f8e023f */
[----:B------:R-:W-:Y:S01]  /*bd80*/  ULDC UR4, c[0x0][0x700] ;  /* 0x0001c00000047ab9 */ /* 0x000fe20000000800 */
[----:B------:R-:W-:-:S02]  /*bd90*/  ULOP3.LUT UR6, URZ, UR9, URZ, 0x33, !UPT ;  /* 0x000000093f067292 */ /* 0x000fc4000f8e333f */
[----:B------:R-:W-:Y:S01]  /*bda0*/  UIADD3 UR4, UR4, -0x1, URZ ;  /* 0xffffffff04047890 */ /* 0x000fe2000fffe03f */
[----:B0-----:R-:W-:Y:S01]  /*bdb0*/  VIADD R7, R7, 0x3f ;  /* 0x0000003f07077836 */ /* 0x001fe20000000000 */
[----:B------:R-:W-:Y:S01]  /*bdc0*/  UIADD3 UR7, UR33, UR7, URZ ;  /* 0x0000000721077290 */ /* 0x000fe2000fffe03f */
[----:B------:R-:W-:-:S03]  /*bdd0*/  ULDC.64 UR34, c[0x0][0x198] ;  /* 0x0000660000227ab9 */ /* 0x000fc60000000a00 */
[----:B------:R-:W-:-:S04]  /*bde0*/  SHF.R.S32.HI R8, RZ, 0x1f, R7 ;  /* 0x0000001fff087819 */ /* 0x000fc80000011407 */
[----:B------:R-:W-:Y:S01]  /*bdf0*/  LEA.HI R8, R8, R7, RZ, 0x6 ;  /* 0x0000000708087211 */ /* 0x000fe200078f30ff */
[C---:B-1----:R-:W-:Y:S02]  /*be00*/  IMAD.SHL.U32 R15, R17.reuse, 0x40, RZ ;  /* 0x00000040110f7824 */ /* 0x042fe400078e00ff */
[C---:B------:R-:W-:Y:S01]  /*be10*/  IMAD.SHL.U32 R16, R17.reuse, 0x800, RZ ;  /* 0x0000080011107824 */ /* 0x040fe200078e00ff */
[----:B------:R-:W-:Y:S01]  /*be20*/  SHF.R.S32.HI R14, RZ, 0x6, R8 ;  /* 0x00000006ff0e7819 */ /* 0x000fe20000011408 */
[----:B------:R-:W-:Y:S01]  /*be30*/  IMAD.SHL.U32 R17, R17, 0x200, RZ ;  /* 0x0000020011117824 */ /* 0x000fe200078e00ff */
[----:B------:R-:W-:Y:S02]  /*be40*/  LOP3.LUT R15, R15, 0x40, RZ, 0xc0, !PT ;  /* 0x000000400f0f7812 */ /* 0x000fe400078ec0ff */
[----:B------:R-:W-:Y:S01]  /*be50*/  LOP3.LUT R16, R16, 0x800, RZ, 0xc0, !PT ;  /* 0x0000080010107812 */ /* 0x000fe200078ec0ff */
[----:B------:R-:W-:Y:S01]  /*be60*/  VIADD R18, R14, 0x1 ;  /* 0x000000010e127836 */ /* 0x000fe20000000000 */
[----:B------:R-:W-:-:S07]  /*be70*/  LOP3.LUT R17, R17, 0x200, RZ, 0xc0, !PT ;  /* 0x0000020011117812 */ /* 0x000fce00078ec0ff */
.L_x_297:
[----:B------:R-:W-:-:S03]  /*be80*/  UMOV UR8, 0xffffffff ;  /* 0xffffffff00087882 */ /* 0x000fc60000000000 */
[----:B------:R-:W-:Y:S05]  /*be90*/  BRA.DIV UR8, `(.L_x_287) ;  /* 0x0000001208947947 */ /* 0x000fea000b800000 */
[----:B------:R-:W-:-:S13]  /*bea0*/  ELECT P0, URZ, PT ;  /* 0x00000000003f782f */ /* 0x000fda0003800000 */
.L_x_314:
[----:B------:R-:W0:Y:S01]  /*beb0*/  LDC R7, c[0x0][0x28c] ;  /* 0x0000a300ff077b82 */ /* 0x000e220000000800 */
[----:B------:R-:W-:Y:S01]  /*bec0*/  BSSY B1, `(.L_x_288) ;  /* 0x0000045000017945 */ /* 0x000fe20003800000 */
[----:B0-----:R-:W-:-:S13]  /*bed0*/  ISETP.LT.OR P0, PT, R7, 0x1, !P0 ;  /* 0x000000010700780c */ /* 0x001fda0004701670 */
[----:B------:R-:W-:Y:S05]  /*bee0*/  @P0 BRA `(.L_x_289) ;  /* 0x0000000400080947 */ /* 0x000fea0003800000 */
[----:B------:R-:W-:Y:S01]  /*bef0*/  IMAD R20, R6, 0x80, R15 ;  /* 0x0000008006147824 */ /* 0x000fe200078e020f */
[----:B------:R-:W-:Y:S01]  /*bf00*/  CS2R R24, SRZ ;  /* 0x0000000000187805 */ /* 0x000fe2000001ff00 */
[----:B------:R-:W-:Y:S02]  /*bf10*/  IMAD.SHL.U32 R21, R5, 0x100, RZ ;  /* 0x0000010005157824 */ /* 0x000fe400078e00ff */
[----:B------:R-:W-:Y:S02]  /*bf20*/  IMAD.MOV.U32 R5, RZ, RZ, R18 ;  /* 0x000000ffff057224 */ /* 0x000fe400078e0012 */
[----:B------:R-:W-:Y:S02]  /*bf30*/  IMAD.MOV.U32 R6, RZ, RZ, R10 ;  /* 0x000000ffff067224 */ /* 0x000fe400078e000a */
[----:B------:R-:W-:Y:S02]  /*bf40*/  IMAD.MOV.U32 R7, RZ, RZ, R11 ;  /* 0x000000ffff077224 */ /* 0x000fe400078e000b */
[----:B------:R-:W-:-:S07]  /*bf50*/  IMAD.MOV.U32 R26, RZ, RZ, RZ ;  /* 0x000000ffff1a7224 */ /* 0x000fce00078e00ff */
.L_x_292:
[----:B------:R-:W0:Y:S01]  /*bf60*/  S2R R9, SR_CgaCtaId ;  /* 0x0000000000097919 */ /* 0x000e220000008800 */
[----:B------:R-:W-:Y:S02]  /*bf70*/  MOV R8, 0x400 ;  /* 0x0000040000087802 */ /* 0x000fe40000000f00 */
[----:B------:R-:W-:Y:S02]  /*bf80*/  LOP3.LUT P1, RZ, R0, 0x7f, RZ, 0xc0, !PT ;  /* 0x0000007f00ff7812 */ /* 0x000fe4000782c0ff */
[----:B0-----:R-:W-:Y:S02]  /*bf90*/  LEA R22, R9, R8, 0x18 ;  /* 0x0000000809167211 */ /* 0x001fe400078ec0ff */
[----:B------:R-:W-:-:S09]  /*bfa0*/  SHF.L.U32 R8, R6, 0x1f, RZ ;  /* 0x0000001f06087819 */ /* 0x000fd200000006ff */
[----:B------:R-:W0:Y:S01]  /*bfb0*/  @!P1 LDC R9, c[0x0][0x640] ;  /* 0x00019000ff099b82 */ /* 0x000e220000000800 */
[----:B------:R-:W-:-:S04]  /*bfc0*/  IMAD R23, R7, 0x8, R22 ;  /* 0x0000000807177824 */ /* 0x000fc800078e0216 */
[----:B------:R-:W1:Y:S02]  /*bfd0*/  SYNCS.PHASECHK.TRANS64.TRYWAIT P0, [R23+URZ+0x50], R8 ;  /* 0x00005008170075a7 */ /* 0x000e64000800017f */
[----:B-1----:R-:W-:Y:S05]  /*bfe0*/  @!P0 BRA `(.L_x_290) ;  /* 0x0000001000608947 */ /* 0x002fea0003800000 */
.L_x_315:
[----:B-1----:R-:W-:Y:S01]  /*bff0*/  PRMT R8, R12, 0x9910, RZ ;  /* 0x000099100c087816 */ /* 0x002fe200000000ff */
[----:B0-----:R0:W-:Y:S03]  /*c000*/  @!P1 SYNCS.ARRIVE.TRANS64 RZ, [R23+URZ], R9 ;  /* 0x0000000917ff99a7 */ /* 0x0011e6000800003f */
[----:B------:R-:W-:-:S13]  /*c010*/  ISETP.NE.AND P0, PT, R8, 0x2, PT ;  /* 0x000000020800780c */ /* 0x000fda0003f05270 */
[----:B0-----:R-:W-:Y:S05]  /*c020*/  @P0 BRA `(.L_x_291) ;  /* 0x0000000000040947 */ /* 0x001fea0003800000 */
[----:B------:R-:W-:Y:S01]  /*c030*/  BPT.TRAP 0x1 ;  /* 0x000000040000795c */ /* 0x000fe20000300000 */
.L_x_291:
[C---:B------:R-:W-:Y:S01]  /*c040*/  IMAD R8, R7.reuse, 0x1000, R16 ;  /* 0x0000100007087824 */ /* 0x040fe200078e0210 */
[----:B------:R-:W-:Y:S01]  /*c050*/  R2UR UR9, R22 ;  /* 0x00000000160972ca */ /* 0x000fe200000e0000 */
[----:B------:R-:W-:Y:S01]  /*c060*/  IMAD R22, R7, 0x4000, R22 ;  /* 0x0000400007167824 */ /* 0x000fe200078e0216 */
[----:B------:R-:W-:Y:S01]  /*c070*/  R2UR UR25, R23 ;  /* 0x00000000171972ca */ /* 0x000fe200000e0000 */
[----:B------:R-:W-:Y:S01]  /*c080*/  VIADD R5, R5, 0xffffffff ;  /* 0xffffffff05057836 */ /* 0x000fe20000000000 */
[----:B------:R-:W-:Y:S01]  /*c090*/  R2UR UR24, R8 ;  /* 0x00000000081872ca */ /* 0x000fe200000e0000 */
[----:B------:R-:W-:Y:S01]  /*c0a0*/  IMAD R8, R7, 0x400, R17 ;  /* 0x0000040007087824 */ /* 0x000fe200078e0211 */
[----:B------:R-:W-:Y:S01]  /*c0b0*/  R2UR UR8, R22 ;  /* 0x00000000160872ca */ /* 0x000fe200000e0000 */
[----:B------:R-:W-:Y:S01]  /*c0c0*/  UIADD3 UR14, UP0, UR34, 0xf0, URZ ;  /* 0x000000f0220e7890 */ /* 0x000fe2000ff1e03f */
[----:B------:R-:W-:Y:S01]  /*c0d0*/  R2UR UR28, R19 ;  /* 0x00000000131c72ca */ /* 0x000fe200000e0000 */
[----:B------:R-:W-:Y:S01]  /*c0e0*/  UIADD3 UR22, UP1, UR34, 0x1f0, URZ ;  /* 0x000001f022167890 */ /* 0x000fe2000ff3e03f */
[----:B------:R-:W-:Y:S01]  /*c0f0*/  R2UR UR16, R8 ;  /* 0x00000000081072ca */ /* 0x000fe200000e0000 */
[----:B------:R-:W-:Y:S01]  /*c100*/  UIADD3 UR36, UP2, UR34, 0x2f0, URZ ;  /* 0x000002f022247890 */ /* 0x000fe2000ff5e03f */
[----:B------:R-:W-:Y:S01]  /*c110*/  R2UR UR27, R20 ;  /* 0x00000000141b72ca */ /* 0x000fe200000e0000 */
[----:B------:R-:W-:Y:S01]  /*c120*/  UIADD3.X UR15, URZ, UR35, URZ, UP0, !UPT ;  /* 0x000000233f0f7290 */ /* 0x000fe200087fe43f */
[----:B------:R-:W-:Y:S01]  /*c130*/  R2UR UR26, R25 ;  /* 0x00000000191a72ca */ /* 0x000fe200000e0000 */
[----:B------:R-:W-:Y:S01]  /*c140*/  UIADD3.X UR23, URZ, UR35, URZ, UP1, !UPT ;  /* 0x000000233f177290 */ /* 0x000fe20008ffe43f */
[----:B------:R-:W-:Y:S01]  /*c150*/  R2UR UR19, R26 ;  /* 0x000000001a1372ca */ /* 0x000fe200000e0000 */
[----:B------:R-:W-:Y:S01]  /*c160*/  UIADD3 UR24, UR9, 0x180, UR24 ;  /* 0x0000018009187890 */ /* 0x000fe2000fffe018 */
[----:B------:R-:W-:Y:S01]  /*c170*/  R2UR UR10, R24 ;  /* 0x00000000180a72ca */ /* 0x000fe200000e0000 */
[----:B------:R-:W-:Y:S01]  /*c180*/  VIADD R7, R7, 0x1 ;  /* 0x0000000107077836 */ /* 0x000fe20000000000 */
[----:B------:R-:W-:Y:S01]  /*c190*/  R2UR UR11, R21 ;  /* 0x00000000150b72ca */ /* 0x000fe200000e0000 */
[----:B------:R-:W-:Y:S01]  /*c1a0*/  UIADD3.X UR37, URZ, UR35, URZ, UP2, !UPT ;  /* 0x000000233f257290 */ /* 0x000fe200097fe43f */
[----:B------:R-:W-:Y:S01]  /*c1b0*/  ISETP.GT.AND P1, PT, R5, 0x1, PT ;  /* 0x000000010500780c */ /* 0x000fe20003f24270 */
[----:B------:R-:W-:Y:S01]  /*c1c0*/  UIADD3 UR16, UR9, 0x32180, UR16 ;  /* 0x0003218009107890 */ /* 0x000fe2000fffe010 */
[----:B------:R-:W-:Y:S01]  /*c1d0*/  ISETP.NE.AND P0, PT, R7, 0xa, PT ;  /* 0x0000000a0700780c */ /* 0x000fe20003f05270 */
[----:B------:R-:W-:Y:S01]  /*c1e0*/  UIADD3 UR8, UR8, 0xa180, URZ ;  /* 0x0000a18008087890 */ /* 0x000fe2000fffe03f */
[----:B------:R-:W-:Y:S01]  /*c1f0*/  VIADD R26, R26, 0x1 ;  /* 0x000000011a1a7836 */ /* 0x000fe20000000000 */
[----:B------:R-:W-:Y:S01]  /*c200*/  UMOV UR13, 0x30000 ;  /* 0x00030000000d7882 */ /* 0x000fe20000000000 */
[----:B------:R-:W-:Y:S01]  /*c210*/  UMOV UR30, 0x0 ;  /* 0x00000000001e7882 */ /* 0x000fe20000000000 */
[----:B------:R-:W-:Y:S01]  /*c220*/  UMOV UR31, 0x10000000 ;  /* 0x10000000001f7882 */ /* 0x000fe20000000000 */
[----:B------:R-:W-:Y:S01]  /*c230*/  UMOV UR17, UR25 ;  /* 0x0000001900117c82 */ /* 0x000fe20008000000 */
[----:B------:R-:W-:Y:S01]  /*c240*/  UMOV UR20, UR28 ;  /* 0x0000001c00147c82 */ /* 0x000fe20008000000 */
[----:B------:R-:W-:Y:S01]  /*c250*/  UMOV UR18, UR27 ;  /* 0x0000001b00127c82 */ /* 0x000fe20008000000 */
[----:B------:R0:W-:Y:S01]  /*c260*/  UTMALDG.3D.MULTICAST [UR24], [UR14], UR13, desc[UR30] ;  /* 0x00001e180e0073b4 */ /* 0x0001e2000801180d */
[----:B------:R-:W-:Y:S01]  /*c270*/  UMOV UR9, UR25 ;  /* 0x0000001900097c82 */ /* 0x000fe20008000000 */
[----:B------:R-:W-:Y:S01]  /*c280*/  UMOV UR12, UR28 ;  /* 0x0000001c000c7c82 */ /* 0x000fe20008000000 */
[----:B------:R-:W-:Y:S01]  /*c290*/  SEL R9, RZ, 0x1, P0 ;  /* 0x00000001ff097807 */ /* 0x000fe20000000000 */
[----:B------:R-:W-:Y:S01]  /*c2a0*/  VIADD R25, R25, 0x20 ;  /* 0x0000002019197836 */ /* 0x000fe20000000000 */
[----:B------:R-:W-:Y:S01]  /*c2b0*/  SEL R7, R7, RZ, P0 ;  /* 0x000000ff07077207 */ /* 0x000fe20000000000 */
[----:B------:R-:W-:Y:S01]  /*c2c0*/  VIADD R24, R24, 0x40 ;  /* 0x0000004018187836 */ /* 0x000fe20000000000 */
[----:B------:R-:W-:Y:S01]  /*c2d0*/  LOP3.LUT R6, R6, R9, RZ, 0x3c, !PT ;  /* 0x0000000906067212 */ /* 0x000fe200078e3cff */
[----:B------:R0:W-:Y:S01]  /*c2e0*/  UTMALDG.3D.MULTICAST [UR16], [UR22], UR13, desc[UR30] ;  /* 0x00001e10160073b4 */ /* 0x0001e2000801180d */
[----:B------:R0:W-:Y:S02]  /*c2f0*/  UTMALDG.3D [UR8], [UR36], desc[UR30] ;  /* 0x00001e08240075b4 */ /* 0x0001e40008011000 */
[----:B0-----:R-:W-:Y:S05]  /*c300*/  @P1 BRA `(.L_x_292) ;  /* 0xfffffffc00141947 */ /* 0x001fea000383ffff */
.L_x_289:
[----:B------:R-:W-:Y:S05]  /*c310*/  BSYNC B1 ;  /* 0x0000000000017941 */ /* 0x000fea0003800000 */
.L_x_288:
[----:B------:R-:W-:Y:S01]  /*c320*/  LOP3.LUT P1, RZ, R13, 0xff, RZ, 0xc0, !PT ;  /* 0x000000ff0dff7812 */ /* 0x000fe2000782c0ff */
[C---:B------:R-:W-:Y:S01]  /*c330*/  IMAD.IADD R8, R14.reuse, 0x1, R11 ;  /* 0x000000010e087824 */ /* 0x040fe200078e020b */
[----:B------:R-:W-:Y:S01]  /*c340*/  ULDC.64 UR8, c[0x0][0x750] ;  /* 0x0001d40000087ab9 */ /* 0x000fe20000000a00 */
[----:B------:R-:W-:Y:S01]  /*c350*/  ISETP.GE.U32.AND P2, PT, R14, 0xa, PT ;  /* 0x0000000a0e00780c */ /* 0x000fe20003f46070 */
[----:B------:R-:W-:Y:S01]  /*c360*/  BSSY B1, `(.L_x_293) ;  /* 0x0000069000017945 */ /* 0x000fe20003800000 */
[----:B------:R-:W-:Y:S01]  /*c370*/  IMAD.MOV.U32 R19, RZ, RZ, -0x1 ;  /* 0xffffffffff137424 */ /* 0x000fe200078e00ff */
[----:B------:R-:W-:Y:S02]  /*c380*/  ISETP.GT.U32.AND P0, PT, R8, 0x9, PT ;  /* 0x000000090800780c */ /* 0x000fe40003f04070 */
[----:B------:R-:W-:Y:S02]  /*c390*/  PRMT R13, RZ, 0x7610, R13 ;  /* 0x00007610ff0d7816 */ /* 0x000fe4000000000d */
[----:B------:R-:W-:-:S03]  /*c3a0*/  ISETP.LT.U32.AND P0, PT, R14, 0xa, P0 ;  /* 0x0000000a0e00780c */ /* 0x000fc60000701070 */
[----:B------:R-:W0:Y:S01]  /*c3b0*/  @P1 S2R R6, SR_CgaCtaId ;  /* 0x0000000000061919 */ /* 0x000e220000008800 */
[----:B------:R-:W-:-:S04]  /*c3c0*/  @P1 MOV R5, 0x400 ;  /* 0x0000040000051802 */ /* 0x000fc80000000f00 */
[----:B0-----:R-:W-:Y:S01]  /*c3d0*/  @P1 LEA R5, R6, R5, 0x18 ;  /* 0x0000000506051211 */ /* 0x001fe200078ec0ff */
[----:B------:R-:W-:-:S03]  /*c3e0*/  IMAD.WIDE.U32 R6, R8, -0x33333333, RZ ;  /* 0xcccccccd08067825 */ /* 0x000fc600078e00ff */
[----:B------:R0:W-:Y:S01]  /*c3f0*/  @P1 SYNCS.ARRIVE.TRANS64.A1T0 RZ, [R5+URZ+0xb8], RZ ;  /* 0x0000b8ff05ff19a7 */ /* 0x0001e2000810003f */
[----:B------:R-:W-:Y:S01]  /*c400*/  IADD3 R2, P1, R2, UR32, RZ ;  /* 0x0000002002027c10 */ /* 0x000fe2000ff3e0ff */
[----:B------:R-:W-:Y:S01]  /*c410*/  IMAD.MOV.U32 R6, RZ, RZ, -0x1 ;  /* 0xffffffffff067424 */ /* 0x000fe200078e00ff */
[----:B------:R-:W-:Y:S02]  /*c420*/  SHF.R.U32.HI R7, RZ, 0x3, R7 ;  /* 0x00000003ff077819 */ /* 0x000fe40000011607 */
[----:B------:R-:W-:Y:S02]  /*c430*/  IADD3.X R3, R3, UR7, RZ, P1, !PT ;  /* 0x0000000703037c10 */ /* 0x000fe40008ffe4ff */
[----:B0-----:R-:W-:Y:S01]  /*c440*/  SEL R5, RZ, 0x1, !P0 ;  /* 0x00000001ff057807 */ /* 0x001fe20004000000 */
[----:B------:R-:W-:Y:S01]  /*c450*/  IMAD R11, R7, -0xa, R8 ;  /* 0xfffffff6070b7824 */ /* 0x000fe200078e0208 */
[----:B------:R-:W-:Y:S02]  /*c460*/  ISETP.GE.U32.AND P0, PT, R2, UR8, PT ;  /* 0x0000000802007c0c */ /* 0x000fe4000bf06070 */
[----:B------:R-:W-:Y:S01]  /*c470*/  LOP3.LUT R10, R10, R5, RZ, 0x3c, !PT ;  /* 0x000000050a0a7212 */ /* 0x000fe200078e3cff */
[----:B------:R-:W-:Y:S01]  /*c480*/  IMAD.MOV.U32 R5, RZ, RZ, -0x1 ;  /* 0xffffffffff057424 */ /* 0x000fe200078e00ff */
[----:B------:R-:W-:-:S02]  /*c490*/  ISETP.GE.U32.AND.EX P0, PT, R3, UR9, PT, P0 ;  /* 0x0000000903007c0c */ /* 0x000fc4000bf06100 */
[--C-:B------:R-:W-:Y:S02]  /*c4a0*/  @P2 LOP3.LUT R10, R10, 0x1, R7.reuse, 0x78, !PT ;  /* 0x000000010a0a2812 */ /* 0x100fe400078e7807 */
[----:B------:R-:W-:-:S09]  /*c4b0*/  PRMT R7, RZ, 0x7610, R7 ;  /* 0x00007610ff077816 */ /* 0x000fd20000000007 */
[----:B------:R-:W-:Y:S05]  /*c4c0*/  @P0 BRA `(.L_x_294) ;  /* 0x0000000400480947 */ /* 0x000fea0003800000 */
[----:B------:R-:W0:Y:S01]  /*c4d0*/  S2R R5, SR_CTAID.X ;  /* 0x0000000000057919 */ /* 0x000e220000002500 */
[----:B------:R-:W-:Y:S01]  /*c4e0*/  ULDC UR8, c[0x0][0x150] ;  /* 0x0000540000087ab9 */ /* 0x000fe20000000800 */
[----:B------:R-:W1:Y:S01]  /*c4f0*/  LDC R8, c[0x0][0x144] ;  /* 0x00005100ff087b82 */ /* 0x000e620000000800 */
[----:B------:R-:W-:Y:S01]  /*c500*/  ULDC UR11, c[0x0][0x730] ;  /* 0x0001cc00000b7ab9 */ /* 0x000fe20000000800 */
[----:B------:R-:W2:Y:S01]  /*c510*/  S2R R21, SR_CTAID.Y ;  /* 0x0000000000157919 */ /* 0x000ea20000002600 */
[----:B------:R-:W-:-:S05]  /*c520*/  ULDC UR12, c[0x0][0x154] ;  /* 0x00005500000c7ab9 */ /* 0x000fca0000000800 */
[----:B------:R-:W3:Y:S01]  /*c530*/  LDC R20, c[0x0][0x148] ;  /* 0x00005200ff147b82 */ /* 0x000ee20000000800 */
[----:B0-----:R-:W-:Y:S02]  /*c540*/  I2FP.F32.U32 R6, R5 ;  /* 0x0000000500067245 */ /* 0x001fe40000201000 */
[----:B--2---:R-:W-:-:S03]  /*c550*/  I2FP.F32.U32 R22, R21 ;  /* 0x0000001500167245 */ /* 0x004fc60000201000 */
[----:B------:R-:W-:Y:S01]  /*c560*/  FMUL R7, R6, UR8 ;  /* 0x0000000806077c20 */ /* 0x000fe20008400000 */
[----:B------:R-:W-:Y:S02]  /*c570*/  ULDC.64 UR8, c[0x0][0x728] ;  /* 0x0001ca0000087ab9 */ /* 0x000fe40000000a00 */
[----:B------:R-:W-:-:S03]  /*c580*/  ISETP.NE.U32.AND P0, PT, RZ, UR8, PT ;  /* 0x00000008ff007c0c */ /* 0x000fc6000bf05070 */
[----:B------:R-:W0:Y:S01]  /*c590*/  F2I.U32.TRUNC.NTZ R7, R7 ;  /* 0x0000000700077305 */ /* 0x000e22000020f000 */
[----:B------:R-:W-:Y:S01]  /*c5a0*/  ISETP.NE.AND.EX P0, PT, RZ, UR9, PT, P0 ;  /* 0x00000009ff007c0c */ /* 0x000fe2000bf05300 */
[----:B0-----:R-:W-:Y:S02]  /*c5b0*/  IMAD.MOV R6, RZ, RZ, -R7 ;  /* 0x000000ffff067224 */ /* 0x001fe400078e0a07 */
[----:B------:R-:W-:Y:S02]  /*c5c0*/  IMAD.MOV.U32 R7, RZ, RZ, R3 ;  /* 0x000000ffff077224 */ /* 0x000fe400078e0003 */
[----:B-1----:R-:W-:Y:S02]  /*c5d0*/  IMAD R5, R8, R6, R5 ;  /* 0x0000000608057224 */ /* 0x002fe400078e0205 */
[----:B------:R-:W-:-:S06]  /*c5e0*/  IMAD.MOV.U32 R6, RZ, RZ, R2 ;  /* 0x000000ffff067224 */ /* 0x000fcc00078e0002 */
[----:B---3--:R-:W-:Y:S05]  /*c5f0*/  @!P0 BRA `(.L_x_295) ;  /* 0x0000000000288947 */ /* 0x008fea0003800000 */
[----:B------:R-:W-:Y:S02]  /*c600*/  ULDC UR10, c[0x0][0x734] ;  /* 0x0001cd00000a7ab9 */ /* 0x000fe40000000800 */
[----:B------:R-:W-:-:S05]  /*c610*/  IADD3 R7, P0, R2, UR10, RZ ;  /* 0x0000000a02077c10 */ /* 0x000fca000ff1e0ff */
[----:B------:R-:W-:-:S04]  /*c620*/  IMAD.X R19, RZ, RZ, R3, P0 ;  /* 0x000000ffff137224 */ /* 0x000fc800000e0603 */
[----:B------:R-:W-:-:S04]  /*c630*/  IMAD.WIDE.U32 R8, R19, UR8, RZ ;  /* 0x0000000813087c25 */ /* 0x000fc8000f8e00ff */
[----:B------:R-:W-:-:S04]  /*c640*/  IMAD.WIDE.U32 R8, P0, R7, UR9, R8 ;  /* 0x0000000907087c25 */ /* 0x000fc8000f800008 */
[----:B------:R-:W-:-:S04]  /*c650*/  IMAD.WIDE.U32 R6, R7, UR8, RZ ;  /* 0x0000000807067c25 */ /* 0x000fc8000f8e00ff */
[----:B------:R-:W-:Y:S01]  /*c660*/  IMAD.MOV.U32 R6, RZ, RZ, R9 ;  /* 0x000000ffff067224 */ /* 0x000fe200078e0009 */
[----:B------:R-:W-:Y:S01]  /*c670*/  IADD3 RZ, P1, R7, R8, RZ ;  /* 0x0000000807ff7210 */ /* 0x000fe20007f3e0ff */
[----:B------:R-:W-:-:S04]  /*c680*/  IMAD.X R7, RZ, RZ, RZ, P0 ;  /* 0x000000ffff077224 */ /* 0x000fc800000e06ff */
[----:B------:R-:W-:-:S08]  /*c690*/  IMAD.WIDE.U32.X R6, R19, UR9, R6, P1 ;  /* 0x0000000913067c25 */ /* 0x000fd000088e0406 */
.L_x_295:
[--C-:B------:R-:W-:Y:S01]  /*c6a0*/  SHF.R.U64 R19, R6, UR11, R7.reuse ;  /* 0x0000000b06137c19 */ /* 0x100fe20008001207 */
[----:B------:R-:W-:Y:S01]  /*c6b0*/  FMUL R22, R22, UR12 ;  /* 0x0000000c16167c20 */ /* 0x000fe20008400000 */
[----:B------:R-:W-:Y:S01]  /*c6c0*/  SHF.R.U32.HI R6, RZ, UR11, R7 ;  /* 0x0000000bff067c19 */ /* 0x000fe20008011607 */
[----:B------:R-:W-:Y:S01]  /*c6d0*/  ULDC.64 UR8, c[0x0][0x720] ;  /* 0x0001c80000087ab9 */ /* 0x000fe20000000a00 */
[----:B------:R-:W-:Y:S01]  /*c6e0*/  IADD3 R7, P0, RZ, -R19, RZ ;  /* 0x80000013ff077210 */ /* 0x000fe20007f1e0ff */
[----:B------:R-:W-:Y:S02]  /*c6f0*/  ULDC.64 UR10, c[0x0][0x740] ;  /* 0x0001d000000a7ab9 */ /* 0x000fe40000000a00 */
[----:B------:R-:W0:Y:S02]  /*c700*/  F2I.U32.TRUNC.NTZ R22, R22 ;  /* 0x0000001600167305 */ /* 0x000e24000020f000 */
[----:B------:R-:W-:Y:S01]  /*c710*/  IMAD.X R6, RZ, RZ, ~R6, P0 ;  /* 0x000000ffff067224 */ /* 0x000fe200000e0e06 */
[----:B------:R-:W-:-:S03]  /*c720*/  ISETP.NE.U32.AND P0, PT, RZ, UR10, PT ;  /* 0x0000000aff007c0c */ /* 0x000fc6000bf05070 */
[----:B------:R-:W-:Y:S01]  /*c730*/  IMAD R6, R6, UR8, RZ ;  /* 0x0000000806067c24 */ /* 0x000fe2000f8e02ff */
[----:B------:R-:W-:-:S03]  /*c740*/  ISETP.NE.AND.EX P0, PT, RZ, UR11, PT, P0 ;  /* 0x0000000bff007c0c */ /* 0x000fc6000bf05300 */
[C---:B------:R-:W-:Y:S02]  /*c750*/  IMAD R9, R7.reuse, UR9, R6 ;  /* 0x0000000907097c24 */ /* 0x040fe4000f8e0206 */
[----:B------:R-:W-:Y:S01]  /*c760*/  IMAD.WIDE.U32 R6, R7, UR8, R2 ;  /* 0x0000000807067c25 */ /* 0x000fe2000f8e0002 */
[----:B------:R-:W-:-:S03]  /*c770*/  ULDC UR8, c[0x0][0x718] ;  /* 0x0001c60000087ab9 */ /* 0x000fc60000000800 */
[----:B0-----:R-:W-:Y:S02]  /*c780*/  IMAD.MOV R8, RZ, RZ, -R22 ;  /* 0x000000ffff087224 */ /* 0x001fe400078e0a16 */
[----:B------:R-:W-:Y:S02]  /*c790*/  IMAD.IADD R7, R7, 0x1, R9 ;  /* 0x0000000107077824 */ /* 0x000fe400078e0209 */
[----:B------:R-:W-:-:S03]  /*c7a0*/  @P3 IMAD R5, R20, R8, R21 ;  /* 0x0000000814053224 */ /* 0x000fc600078e0215 */
[--C-:B------:R-:W-:Y:S02]  /*c7b0*/  SHF.R.U64 R20, R6, UR8, R7.reuse ;  /* 0x0000000806147c19 */ /* 0x100fe40008001207 */
[----:B------:R-:W-:Y:S01]  /*c7c0*/  SHF.R.U32.HI R7, RZ, UR8, R7 ;  /* 0x00000008ff077c19 */ /* 0x000fe20008011607 */
[----:B------:R-:W-:-:S03]  /*c7d0*/  ULDC UR8, c[0x0][0x708] ;  /* 0x0001c20000087ab9 */ /* 0x000fc60000000800 */
[--C-:B------:R-:W-:Y:S02]  /*c7e0*/  SHF.R.U64 R22, R20, UR8, R7.reuse ;  /* 0x0000000814167c19 */ /* 0x100fe40008001207 */
[----:B------:R-:W-:Y:S01]  /*c7f0*/  SHF.R.U32.HI R7, RZ, UR8, R7 ;  /* 0x00000008ff077c19 */ /* 0x000fe20008011607 */
[----:B------:R-:W-:-:S03]  /*c800*/  ULDC UR8, c[0x0][0x758] ;  /* 0x0001d60000087ab9 */ /* 0x000fc60000000800 */
[--C-:B------:R-:W-:Y:S02]  /*c810*/  SHF.R.U64 R21, R22, UR8, R7.reuse ;  /* 0x0000000816157c19 */ /* 0x100fe40008001207 */
[----:B------:R-:W-:-:S03]  /*c820*/  SHF.R.U32.HI R23, RZ, UR8, R7 ;  /* 0x00000008ff177c19 */ /* 0x000fc60008011607 */
[----:B------:R-:W-:Y:S02]  /*c830*/  IMAD.MOV.U32 R6, RZ, RZ, R21 ;  /* 0x000000ffff067224 */ /* 0x000fe400078e0015 */
[----:B------:R-:W-:Y:S01]  /*c840*/  IMAD.MOV.U32 R7, RZ, RZ, R23 ;  /* 0x000000ffff077224 */ /* 0x000fe200078e0017 */
[----:B------:R-:W-:Y:S06]  /*c850*/  @!P0 BRA `(.L_x_296) ;  /* 0x0000000000288947 */ /* 0x000fec0003800000 */
        /* <DEDUP_REMOVED lines=10> */
.L_x_296:
[----:B------:R-:W-:Y:S01]  /*c900*/  ULDC UR8, c[0x0][0x748] ;  /* 0x0001d20000087ab9 */ /* 0x000fe20000000800 */
[----:B------:R-:W-:Y:S01]  /*c910*/  LOP3.LUT R20, R20, UR4, RZ, 0xc0, !PT ;  /* 0x0000000414147c12 */ /* 0x000fe2000f8ec0ff */
[----:B------:R-:W-:Y:S01]  /*c920*/  ULDC UR9, c[0x0][0x710] ;  /* 0x0001c40000097ab9 */ /* 0x000fe20000000800 */
[----:B------:R-:W-:Y:S01]  /*c930*/  SHF.R.U64 R7, R6, UR8, R7 ;  /* 0x0000000806077c19 */ /* 0x000fe20008001207 */
[----:B------:R-:W-:Y:S01]  /*c940*/  ULDC UR8, c[0x0][0x738] ;  /* 0x0001ce0000087ab9 */ /* 0x000fe20000000800 */
[----:B------:R-:W-:-:S03]  /*c950*/  LOP3.LUT R6, R22, UR6, RZ, 0xc0, !PT ;  /* 0x0000000616067c12 */ /* 0x000fc6000f8ec0ff */
[----:B------:R-:W-:Y:S02]  /*c960*/  IMAD.MOV R8, RZ, RZ, -R7 ;  /* 0x000000ffff087224 */ /* 0x000fe400078e0a07 */
[----:B------:R-:W-:Y:S02]  /*c970*/  IMAD R6, R7, UR5, R6 ;  /* 0x0000000507067c24 */ /* 0x000fe4000f8e0206 */
[----:B------:R-:W-:Y:S01]  /*c980*/  IMAD R21, R8, UR8, R21 ;  /* 0x0000000808157c24 */ /* 0x000fe2000f8e0215 */
[----:B------:R-:W-:Y:S01]  /*c990*/  ULDC UR8, c[0x0][0x700] ;  /* 0x0001c00000087ab9 */ /* 0x000fe20000000800 */
[----:B------:R-:W-:Y:S02]  /*c9a0*/  IMAD R6, R6, UR9, R5 ;  /* 0x0000000906067c24 */ /* 0x000fe4000f8e0205 */
[----:B------:R-:W-:Y:S02]  /*c9b0*/  IMAD R21, R21, UR8, R20 ;  /* 0x0000000815157c24 */ /* 0x000fe4000f8e0214 */
[----:B------:R-:W-:-:S03]  /*c9c0*/  IMAD.MOV.U32 R7, RZ, RZ, 0x1 ;  /* 0x00000001ff077424 */ /* 0x000fc600078e00ff */
[----:B------:R-:W-:Y:S02]  /*c9d0*/  SEL R5, R21, R6, !P3 ;  /* 0x0000000615057207 */ /* 0x000fe40005800000 */
[----:B------:R-:W-:-:S07]  /*c9e0*/  SEL R6, R6, R21, !P3 ;  /* 0x0000001506067207 */ /* 0x000fce0005800000 */
.L_x_294:
[----:B------:R-:W-:Y:S05]  /*c9f0*/  BSYNC B1 ;  /* 0x0000000000017941 */ /* 0x000fea0003800000 */
.L_x_293:
[----:B------:R-:W-:-:S13]  /*ca00*/  LOP3.LUT P0, RZ, R7, 0xff, RZ, 0xc0, !PT ;  /* 0x000000ff07ff7812 */ /* 0x000fda000780c0ff */
[----:B------:R-:W-:Y:S05]  /*ca10*/  @P0 BRA `(.L_x_297) ;  /* 0xfffffff400180947 */ /* 0x000fea000383ffff */
[----:B------:R-:W-:Y:S05]  /*ca20*/  BSYNC B0 ;  /* 0x0000000000007941 */ /* 0x000fea0003800000 */
.L_x_286:
[----:B------:R-:W-:-:S03]  /*ca30*/  UMOV UR8, 0xffffffff ;  /* 0xffffffff00087882 */ /* 0x000fc60000000000 */
[----:B------:R-:W-:Y:S05]  /*ca40*/  BRA.DIV UR8, `(.L_x_298) ;  /* 0x0000000608dc7947 */ /* 0x000fea000b800000 */
[----:B------:R-:W-:-:S13]  /*ca50*/  ELECT P0, URZ, PT ;  /* 0x00000000003f782f */ /* 0x000fda0003800000 */
.L_x_318:
[----:B------:R-:W-:Y:S04]  /*ca60*/  BSSY B0, `(.L_x_299) ;  /* 0x0000061000007945 */ /* 0x000fe80003800000 */
[----:B------:R-:W-:Y:S05]  /*ca70*/  @!P0 BRA `(.L_x_300) ;  /* 0x00000004007c8947 */ /* 0x000fea0003800000 */
[----:B------:R-:W-:-:S04]  /*ca80*/  LOP3.LUT R4, R4, 0x2, RZ, 0xfc, !PT ;  /* 0x0000000204047812 */ /* 0x000fc800078efcff */
[----:B------:R-:W-:-:S13]  /*ca90*/  ISETP.NE.AND P0, PT, R4, 0x3, PT ;  /* 0x000000030400780c */ /* 0x000fda0003f05270 */
[----:B------:R-:W-:Y:S05]  /*caa0*/  @!P0 BRA `(.L_x_301) ;  /* 0x0000000000048947 */ /* 0x000fea0003800000 */
[----:B------:R-:W-:Y:S01]  /*cab0*/  BPT.TRAP 0x1 ;  /* 0x000000040000795c */ /* 0x000fe20000300000 */
.L_x_301:
[----:B------:R-:W0:Y:S01]  /*cac0*/  S2R R3, SR_CgaCtaId ;  /* 0x0000000000037919 */ /* 0x000e220000008800 */
[----:B------:R-:W-:Y:S02]  /*cad0*/  MOV R0, 0x400 ;  /* 0x0000040000007802 */ /* 0x000fe40000000f00 */
[----:B------:R-:W-:Y:S02]  /*cae0*/  SHF.L.U32 R2, R10, 0x1f, RZ ;  /* 0x0000001f0a027819 */ /* 0x000fe400000006ff */
[----:B0-----:R-:W-:-:S05]  /*caf0*/  LEA R0, R3, R0, 0x18 ;  /* 0x0000000003007211 */ /* 0x001fca00078ec0ff */
[----:B------:R-:W-:-:S04]  /*cb00*/  VIADD R0, R0, 0x50 ;  /* 0x0000005000007836 */ /* 0x000fc80000000000 */
[C---:B------:R-:W-:Y:S02]  /*cb10*/  IMAD R5, R11.reuse, 0x8, R0 ;  /* 0x000000080b057824 */ /* 0x040fe400078e0200 */
[----:B------:R-:W-:Y:S02]  /*cb20*/  VIADD R11, R11, 0x1 ;  /* 0x000000010b0b7836 */ /* 0x000fe40000000000 */
[----:B------:R-:W0:Y:S03]  /*cb30*/  SYNCS.PHASECHK.TRANS64.TRYWAIT P0, [R5+URZ], R2 ;  /* 0x00000002050075a7 */ /* 0x000e26000800017f */
[----:B------:R-:W-:-:S04]  /*cb40*/  ISETP.NE.AND P1, PT, R11, 0xa, PT ;  /* 0x0000000a0b00780c */ /* 0x000fc80003f25270 */
[----:B------:R-:W-:Y:S02]  /*cb50*/  SEL R3, RZ, 0x1, P1 ;  /* 0x00000001ff037807 */ /* 0x000fe40000800000 */
[----:B------:R-:W-:Y:S02]  /*cb60*/  SEL R11, R11, RZ, P1 ;  /* 0x000000ff0b0b7207 */ /* 0x000fe40000800000 */
[----:B------:R-:W-:-:S03]  /*cb70*/  LOP3.LUT R10, R10, R3, RZ, 0x3c, !PT ;  /* 0x000000030a0a7212 */ /* 0x000fc600078e3cff */
[----:B------:R-:W-:Y:S01]  /*cb80*/  IMAD R7, R11, 0x8, R0 ;  /* 0x000000080b077824 */ /* 0x000fe200078e0200 */
[----:B------:R-:W-:Y:S01]  /*cb90*/  SHF.L.U32 R4, R10, 0x1f, RZ ;  /* 0x0000001f0a047819 */ /* 0x000fe200000006ff */
[----:B0-----:R-:W-:Y:S06]  /*cba0*/  @!P0 BRA `(.L_x_302) ;  /* 0x0000000400a48947 */ /* 0x001fec0003800000 */
.L_x_319:
[----:B------:R-:W1:Y:S01]  /*cbb0*/  SYNCS.PHASECHK.TRANS64.TRYWAIT P0, [R7+URZ], R4 ;  /* 0x00000004070075a7 */ /* 0x000e62000800017f */
[----:B0-----:R-:W-:-:S05]  /*cbc0*/  VIADD R2, R11, 0x1 ;  /* 0x000000010b027836 */ /* 0x001fca0000000000 */
[----:B------:R-:W-:-:S04]  /*cbd0*/  ISETP.NE.AND P1, PT, R2, 0xa, PT ;  /* 0x0000000a0200780c */ /* 0x000fc80003f25270 */
[----:B------:R-:W-:Y:S02]  /*cbe0*/  SEL R3, RZ, 0x1, P1 ;  /* 0x00000001ff037807 */ /* 0x000fe40000800000 */
[----:B------:R-:W-:Y:S02]  /*cbf0*/  SEL R9, R2, RZ, P1 ;  /* 0x000000ff02097207 */ /* 0x000fe40000800000 */
[----:B------:R-:W-:-:S03]  /*cc00*/  LOP3.LUT R10, R10, R3, RZ, 0x3c, !PT ;  /* 0x000000030a0a7212 */ /* 0x000fc600078e3cff */
[----:B------:R-:W-:Y:S01]  /*cc10*/  IMAD R6, R9, 0x8, R0 ;  /* 0x0000000809067824 */ /* 0x000fe200078e0200 */
[----:B------:R-:W-:Y:S01]  /*cc20*/  SHF.L.U32 R5, R10, 0x1f, RZ ;  /* 0x0000001f0a057819 */ /* 0x000fe200000006ff */
[----:B-1----:R-:W-:Y:S06]  /*cc30*/  @!P0 BRA `(.L_x_303) ;  /* 0x0000000400948947 */ /* 0x002fec0003800000 */
.L_x_320:
[----:B------:R-:W1:Y:S01]  /*cc40*/  SYNCS.PHASECHK.TRANS64.TRYWAIT P0, [R6+URZ], R5 ;  /* 0x00000005060075a7 */ /* 0x000e62000800017f */
[----:B------:R-:W-:-:S05]  /*cc50*/  VIADD R2, R9, 0x1 ;  /* 0x0000000109027836 */ /* 0x000fca0000000000 */
[----:B------:R-:W-:-:S04]  /*cc60*/  ISETP.NE.AND P1, PT, R2, 0xa, PT ;  /* 0x0000000a0200780c */ /* 0x000fc80003f25270 */
[----:B------:R-:W-:Y:S02]  /*cc70*/  SEL R3, RZ, 0x1, P1 ;  /* 0x00000001ff037807 */ /* 0x000fe40000800000 */
[----:B0-----:R-:W-:Y:S02]  /*cc80*/  SEL R7, R2, RZ, P1 ;  /* 0x000000ff02077207 */ /* 0x001fe40000800000 */
[----:B------:R-:W-:-:S03]  /*cc90*/  LOP3.LUT R10, R10, R3, RZ, 0x3c, !PT ;  /* 0x000000030a0a7212 */ /* 0x000fc600078e3cff */
[----:B------:R-:W-:Y:S01]  /*cca0*/  IMAD R9, R7, 0x8, R0 ;  /* 0x0000000807097824 */ /* 0x000fe200078e0200 */
[----:B------:R-:W-:Y:S01]  /*ccb0*/  SHF.L.U32 R4, R10, 0x1f, RZ ;  /* 0x0000001f0a047819 */ /* 0x000fe200000006ff */
[----:B-1----:R-:W-:Y:S06]  /*ccc0*/  @!P0 BRA `(.L_x_304) ;  /* 0x0000000400848947 */ /* 0x002fec0003800000 */
.L_x_321:
[----:B------:R-:W1:Y:S01]  /*ccd0*/  SYNCS.PHASECHK.TRANS64.TRYWAIT P0, [R9+URZ], R4 ;  /* 0x00000004090075a7 */ /* 0x000e62000800017f */
[----:B------:R-:W-:-:S05]  /*cce0*/  VIADD R2, R7, 0x1 ;  /* 0x0000000107027836 */ /* 0x000fca0000000000 */
[----:B------:R-:W-:-:S04]  /*ccf0*/  ISETP.NE.AND P1, PT, R2, 0xa, PT ;  /* 0x0000000a0200780c */ /* 0x000fc80003f25270 */
[----:B------:R-:W-:Y:S02]  /*cd00*/  SEL R3, RZ, 0x1, P1 ;  /* 0x00000001ff037807 */ /* 0x000fe40000800000 */
[----:B------:R-:W-:Y:S02]  /*cd10*/  SEL R7, R2, RZ, P1 ;  /* 0x000000ff02077207 */ /* 0x000fe40000800000 */
[----:B------:R-:W-:-:S03]  /*cd20*/  LOP3.LUT R10, R10, R3, RZ, 0x3c, !PT ;  /* 0x000000030a0a7212 */ /* 0x000fc600078e3cff */
[----:B0-----:R-:W-:Y:S01]  /*cd30*/  IMAD R6, R7, 0x8, R0 ;  /* 0x0000000807067824 */ /* 0x001fe200078e0200 */
[----:B------:R-:W-:Y:S01]  /*cd40*/  SHF.L.U32 R5, R10, 0x1f, RZ ;  /* 0x0000001f0a057819 */ /* 0x000fe200000006ff */
[----:B-1----:R-:W-:Y:S06]  /*cd50*/  @!P0 BRA `(.L_x_305) ;  /* 0x0000000400748947 */ /* 0x002fec0003800000 */
.L_x_322:
        /* <DEDUP_REMOVED lines=9> */
.L_x_323:
        /* <DEDUP_REMOVED lines=9> */
.L_x_324:
        /* <DEDUP_REMOVED lines=9> */
.L_x_325:
        /* <DEDUP_REMOVED lines=9> */
.L_x_326:
[----:B------:R-:W1:Y:S01]  /*cfa0*/  SYNCS.PHASECHK.TRANS64.TRYWAIT P0, [R6+URZ], R5 ;  /* 0x00000005060075a7 */ /* 0x000e62000800017f */
[----:B------:R-:W-:-:S05]  /*cfb0*/  VIADD R2, R7, 0x1 ;  /* 0x0000000107027836 */ /* 0x000fca0000000000 */
[----:B------:R-:W-:-:S04]  /*cfc0*/  ISETP.NE.AND P1, PT, R2, 0xa, PT ;  /* 0x0000000a0200780c */ /* 0x000fc80003f25270 */
[----:B0-----:R-:W-:Y:S02]  /*cfd0*/  SEL R4, RZ, 0x1, P1 ;  /* 0x00000001ff047807 */ /* 0x001fe40000800000 */
[----:B------:R-:W-:Y:S02]  /*cfe0*/  SEL R3, R2, RZ, P1 ;  /* 0x000000ff02037207 */ /* 0x000fe40000800000 */
[----:B------:R-:W-:Y:S01]  /*cff0*/  LOP3.LUT R4, R11, R4, RZ, 0x3c, !PT ;  /* 0x000000040b047212 */ /* 0x000fe200078e3cff */
[----:B-1----:R-:W-:Y:S06]  /*d000*/  @!P0 BRA `(.L_x_310) ;  /* 0x00000004002c8947 */ /* 0x002fec0003800000 */
.L_x_327:
[----:B------:R-:W-:Y:S01]  /*d010*/  IMAD R3, R3, 0x8, R0 ;  /* 0x0000000803037824 */ /* 0x000fe200078e0200 */
[----:B------:R-:W-:-:S07]  /*d020*/  SHF.L.U32 R0, R4, 0x1f, RZ ;  /* 0x0000001f04007819 */ /* 0x000fce00000006ff */
.L_x_311:
[----:B-1----:R1:W2:Y:S02]  /*d030*/  SYNCS.PHASECHK.TRANS64.TRYWAIT P0, [R3+URZ], R0 ;  /* 0x00000000030075a7 */ /* 0x0022a4000800017f */
[----:B--2---:R-:W-:Y:S05]  /*d040*/  @!P0 NANOSLEEP.SYNCS 0x989680 ;  /* 0x009896800000895d */ /* 0x004fea0003900000 */
[----:B------:R-:W2:Y:S02]  /*d050*/  @!P0 SYNCS.PHASECHK.TRANS64 P0, [R3+URZ], R0 ;  /* 0x00000000030085a7 */ /* 0x000ea4000800007f */
[----:B--2---:R-:W-:Y:S05]  /*d060*/  @!P0 BRA `(.L_x_311) ;  /* 0xfffffffc00f08947 */ /* 0x004fea000383ffff */
.L_x_300:
[----:B------:R-:W-:Y:S05]  /*d070*/  BSYNC B0 ;  /* 0x0000000000007941 */ /* 0x000fea0003800000 */
.L_x_299:
[----:B------:R-:W-:Y:S05]  /*d080*/  EXIT ;  /* 0x000000000000794d */ /* 0x000fea0003800000 */
.L_x_22:
[----:B-1----:R-:W-:-:S04]  /*d090*/  IMAD.U32 R15, RZ, RZ, UR8 ;  /* 0x00000008ff0f7e24 */ /* 0x002fc8000f8e00ff */
[----:B------:R1:W4:Y:S03]  /*d0a0*/  SYNCS.PHASECHK.TRANS64.TRYWAIT P1, [R15+URZ], R16 ;  /* 0x000000100f0075a7 */ /* 0x000326000802017f */
[----:B----4-:R-:W-:Y:S05]  /*d0b0*/  @!P1 NANOSLEEP.SYNCS 0x989680 ;  /* 0x009896800000995d */ /* 0x010fea0003900000 */
[----:B------:R-:W4:Y:S02]  /*d0c0*/  @!P1 SYNCS.PHASECHK.TRANS64 P1, [R15+URZ], R16 ;  /* 0x000000100f0095a7 */ /* 0x000f24000802007f */
[----:B----4-:R-:W-:Y:S05]  /*d0d0*/  @!P1 BRA `(.L_x_22) ;  /* 0xfffffffc00ec9947 */ /* 0x010fea000383ffff */
[----:B------:R-:W-:Y:S05]  /*d0e0*/  BRA `(.L_x_21) ;  /* 0xffffff4400fc7947 */ /* 0x000fea000383ffff */
.L_x_287:
[----:B------:R-:W-:Y:S01]  /*d0f0*/  BSSY B1, `(.L_x_312) ;  /* 0x0000006000017945 */ /* 0x000fe20003800000 */
[----:B------:R-:W-:-:S07]  /*d100*/  IMAD.MOV.U32 R7, RZ, RZ, -0x1 ;  /* 0xffffffffff077424 */ /* 0x000fce00078e00ff */
[----:B------:R-:W-:Y:S05]  /*d110*/  WARPSYNC.COLLECTIVE R7, `(.L_x_313) ;  /* 0x00000000070c7348 */ /* 0x000fea0003c00000 */
[----:B------:R-:W-:Y:S02]  /*d120*/  ELECT P0, UR62, PT ;  /* 0x00000000003e782f */ /* 0x000fe40003800000 */
[----:B------:R-:W-:Y:S01]  /*d130*/  MOV R7, UR62 ;  /* 0x0000003e00077c02 */ /* 0x000fe20008000f00 */
[----:B------:R-:W-:Y:S10]  /*d140*/  ENDCOLLECTIVE ;  /* 0x000000000000791b */ /* 0x000ff40003800000 */
.L_x_313:
[----:B------:R-:W-:Y:S05]  /*d150*/  BSYNC B1 ;  /* 0x0000000000017941 */ /* 0x000fea0003800000 */
.L_x_312:
[----:B------:R-:W-:Y:S05]  /*d160*/  BRA `(.L_x_314) ;  /* 0xffffffec00507947 */ /* 0x000fea000383ffff */
.L_x_290:
[----:B-1----:R1:W2:Y:S02]  /*d170*/  SYNCS.PHASECHK.TRANS64.TRYWAIT P0, [R23+URZ+0x50], R8 ;  /* 0x00005008170075a7 */ /* 0x0022a4000800017f */
[----:B--2---:R-:W-:Y:S05]  /*d180*/  @!P0 NANOSLEEP.SYNCS 0x989680 ;  /* 0x009896800000895d */ /* 0x004fea0003900000 */
[----:B------:R-:W2:Y:S02]  /*d190*/  @!P0 SYNCS.PHASECHK.TRANS64 P0, [R23+URZ+0x50], R8 ;  /* 0x00005008170085a7 */ /* 0x000ea4000800007f */
[----:B--2---:R-:W-:Y:S05]  /*d1a0*/  @!P0 BRA `(.L_x_290) ;  /* 0xfffffffc00f08947 */ /* 0x004fea000383ffff */
[----:B------:R-:W-:Y:S05]  /*d1b0*/  BRA `(.L_x_315) ;  /* 0xffffffec008c7947 */ /* 0x000fea000383ffff */
.L_x_298:
[----:B------:R-:W-:Y:S01]  /*d1c0*/  BSSY B0, `(.L_x_316) ;  /* 0x0000006000007945 */ /* 0x000fe20003800000 */
[----:B------:R-:W-:-:S07]  /*d1d0*/  IMAD.MOV.U32 R7, RZ, RZ, -0x1 ;  /* 0xffffffffff077424 */ /* 0x000fce00078e00ff */
[----:B------:R-:W-:Y:S05]  /*d1e0*/  WARPSYNC.COLLECTIVE R7, `(.L_x_317) ;  /* 0x00000000070c7348 */ /* 0x000fea0003c00000 */
[----:B------:R-:W-:Y:S02]  /*d1f0*/  ELECT P0, UR62, PT ;  /* 0x00000000003e782f */ /* 0x000fe40003800000 */
[----:B------:R-:W-:Y:S01]  /*d200*/  MOV R7, UR62 ;  /* 0x0000003e00077c02 */ /* 0x000fe20008000f00 */
[----:B------:R-:W-:Y:S10]  /*d210*/  ENDCOLLECTIVE ;  /* 0x000000000000791b */ /* 0x000ff40003800000 */
.L_x_317:
[----:B------:R-:W-:Y:S05]  /*d220*/  BSYNC B0 ;  /* 0x0000000000007941 */ /* 0x000fea0003800000 */
.L_x_316:
[----:B------:R-:W-:Y:S05]  /*d230*/  BRA `(.L_x_318) ;  /* 0xfffffff800087947 */ /* 0x000fea000383ffff */
.L_x_302:
[----:B0-----:R0:W1:Y:S02]  /*d240*/  SYNCS.PHASECHK.TRANS64.TRYWAIT P0, [R5+URZ], R2 ;  /* 0x00000002050075a7 */ /* 0x001064000800017f */
[----:B-1----:R-:W-:Y:S05]  /*d250*/  @!P0 NANOSLEEP.SYNCS 0x989680 ;  /* 0x009896800000895d */ /* 0x002fea0003900000 */
[----:B------:R-:W1:Y:S02]  /*d260*/  @!P0 SYNCS.PHASECHK.TRANS64 P0, [R5+URZ], R2 ;  /* 0x00000002050085a7 */ /* 0x000e64000800007f */
[----:B-1----:R-:W-:Y:S05]  /*d270*/  @!P0 BRA `(.L_x_302) ;  /* 0xfffffffc00f08947 */ /* 0x002fea000383ffff */
[----:B------:R-:W-:Y:S05]  /*d280*/  BRA `(.L_x_319) ;  /* 0xfffffff800487947 */ /* 0x000fea000383ffff */
.L_x_303:
[----:B0-----:R0:W1:Y:S02]  /*d290*/  SYNCS.PHASECHK.TRANS64.TRYWAIT P0, [R7+URZ], R4 ;  /* 0x00000004070075a7 */ /* 0x001064000800017f */
[----:B-1----:R-:W-:Y:S05]  /*d2a0*/  @!P0 NANOSLEEP.SYNCS 0x989680 ;  /* 0x009896800000895d */ /* 0x002fea0003900000 */
[----:B------:R-:W1:Y:S02]  /*d2b0*/  @!P0 SYNCS.PHASECHK.TRANS64 P0, [R7+URZ], R4 ;  /* 0x00000004070085a7 */ /* 0x000e64000800007f */
[----:B-1----:R-:W-:Y:S05]  /*d2c0*/  @!P0 BRA `(.L_x_303) ;  /* 0xfffffffc00f08947 */ /* 0x002fea000383ffff */
[----:B------:R-:W-:Y:S05]  /*d2d0*/  BRA `(.L_x_320) ;  /* 0xfffffff800587947 */ /* 0x000fea000383ffff */
.L_x_304:
[----:B0-----:R0:W1:Y:S02]  /*d2e0*/  SYNCS.PHASECHK.TRANS64.TRYWAIT P0, [R6+URZ], R5 ;  /* 0x00000005060075a7 */ /* 0x001064000800017f */
[----:B-1----:R-:W-:Y:S05]  /*d2f0*/  @!P0 NANOSLEEP.SYNCS 0x989680 ;  /* 0x009896800000895d */ /* 0x002fea0003900000 */
[----:B------:R-:W1:Y:S02]  /*d300*/  @!P0 SYNCS.PHASECHK.TRANS64 P0, [R6+URZ], R5 ;  /* 0x00000005060085a7 */ /* 0x000e64000800007f */
[----:B-1----:R-:W-:Y:S05]  /*d310*/  @!P0 BRA `(.L_x_304) ;  /* 0xfffffffc00f08947 */ /* 0x002fea000383ffff */
[----:B------:R-:W-:Y:S05]  /*d320*/  BRA `(.L_x_321) ;  /* 0xfffffff800687947 */ /* 0x000fea000383ffff */
.L_x_305:
[----:B0-----:R0:W1:Y:S02]  /*d330*/  SYNCS.PHASECHK.TRANS64.TRYWAIT P0, [R9+URZ], R4 ;  /* 0x00000004090075a7 */ /* 0x001064000800017f */
[----:B-1----:R-:W-:Y:S05]  /*d340*/  @!P0 NANOSLEEP.SYNCS 0x989680 ;  /* 0x009896800000895d */ /* 0x002fea0003900000 */
[----:B------:R-:W1:Y:S02]  /*d350*/  @!P0 SYNCS.PHASECHK.TRANS64 P0, [R9+URZ], R4 ;  /* 0x00000004090085a7 */ /* 0x000e64000800007f */
[----:B-1----:R-:W-:Y:S05]  /*d360*/  @!P0 BRA `(.L_x_305) ;  /* 0xfffffffc00f08947 */ /* 0x002fea000383ffff */
[----:B------:R-:W-:Y:S05]  /*d370*/  BRA `(.L_x_322) ;  /* 0xfffffff800787947 */ /* 0x000fea000383ffff */
.L_x_306:
[----:B0-----:R0:W1:Y:S02]  /*d380*/  SYNCS.PHASECHK.TRANS64.TRYWAIT P0, [R6+URZ], R5 ;  /* 0x00000005060075a7 */ /* 0x001064000800017f */
[----:B-1----:R-:W-:Y:S05]  /*d390*/  @!P0 NANOSLEEP.SYNCS 0x989680 ;  /* 0x009896800000895d */ /* 0x002fea0003900000 */
[----:B------:R-:W1:Y:S02]  /*d3a0*/  @!P0 SYNCS.PHASECHK.TRANS64 P0, [R6+URZ], R5 ;  /* 0x00000005060085a7 */ /* 0x000e64000800007f */
[----:B-1----:R-:W-:Y:S05]  /*d3b0*/  @!P0 BRA `(.L_x_306) ;  /* 0xfffffffc00f08947 */ /* 0x002fea000383ffff */
[----:B------:R-:W-:Y:S05]  /*d3c0*/  BRA `(.L_x_323) ;  /* 0xfffffff800887947 */ /* 0x000fea000383ffff */
.L_x_307:
[----:B0-----:R0:W1:Y:S02]  /*d3d0*/  SYNCS.PHASECHK.TRANS64.TRYWAIT P0, [R9+URZ], R4 ;  /* 0x00000004090075a7 */ /* 0x001064000800017f */
[----:B-1----:R-:W-:Y:S05]  /*d3e0*/  @!P0 NANOSLEEP.SYNCS 0x989680 ;  /* 0x009896800000895d */ /* 0x002fea0003900000 */
[----:B------:R-:W1:Y:S02]  /*d3f0*/  @!P0 SYNCS.PHASECHK.TRANS64 P0, [R9+URZ], R4 ;  /* 0x00000004090085a7 */ /* 0x000e64000800007f */
[----:B-1----:R-:W-:Y:S05]  /*d400*/  @!P0 BRA `(.L_x_307) ;  /* 0xfffffffc00f08947 */ /* 0x002fea000383ffff */
[----:B------:R-:W-:Y:S05]  /*d410*/  BRA `(.L_x_324) ;  /* 0xfffffff800987947 */ /* 0x000fea000383ffff */
.L_x_308:
[----:B0-----:R0:W1:Y:S02]  /*d420*/  SYNCS.PHASECHK.TRANS64.TRYWAIT P0, [R6+URZ], R5 ;  /* 0x00000005060075a7 */ /* 0x001064000800017f */
[----:B-1----:R-:W-:Y:S05]  /*d430*/  @!P0 NANOSLEEP.SYNCS 0x989680 ;  /* 0x009896800000895d */ /* 0x002fea0003900000 */
[----:B------:R-:W1:Y:S02]  /*d440*/  @!P0 SYNCS.PHASECHK.TRANS64 P0, [R6+URZ], R5 ;  /* 0x00000005060085a7 */ /* 0x000e64000800007f */
[----:B-1----:R-:W-:Y:S05]  /*d450*/  @!P0 BRA `(.L_x_308) ;  /* 0xfffffffc00f08947 */ /* 0x002fea000383ffff */
[----:B------:R-:W-:Y:S05]  /*d460*/  BRA `(.L_x_325) ;  /* 0xfffffff800a87947 */ /* 0x000fea000383ffff */
.L_x_309:
[----:B0-----:R0:W1:Y:S02]  /*d470*/  SYNCS.PHASECHK.TRANS64.TRYWAIT P0, [R9+URZ], R4 ;  /* 0x00000004090075a7 */ /* 0x001064000800017f */
[----:B-1----:R-:W-:Y:S05]  /*d480*/  @!P0 NANOSLEEP.SYNCS 0x989680 ;  /* 0x009896800000895d */ /* 0x002fea0003900000 */
[----:B------:R-:W1:Y:S02]  /*d490*/  @!P0 SYNCS.PHASECHK.TRANS64 P0, [R9+URZ], R4 ;  /* 0x00000004090085a7 */ /* 0x000e64000800007f */
[----:B-1----:R-:W-:Y:S05]  /*d4a0*/  @!P0 BRA `(.L_x_309) ;  /* 0xfffffffc00f08947 */ /* 0x002fea000383ffff */
[----:B------:R-:W-:Y:S05]  /*d4b0*/  BRA `(.L_x_326) ;  /* 0xfffffff800b87947 */ /* 0x000fea000383ffff */
.L_x_310:
[----:B0-----:R0:W1:Y:S02]  /*d4c0*/  SYNCS.PHASECHK.TRANS64.TRYWAIT P0, [R6+URZ], R5 ;  /* 0x00000005060075a7 */ /* 0x001064000800017f */
[----:B-1----:R-:W-:Y:S05]  /*d4d0*/  @!P0 NANOSLEEP.SYNCS 0x989680 ;  /* 0x009896800000895d */ /* 0x002fea0003900000 */
[----:B------:R-:W1:Y:S02]  /*d4e0*/  @!P0 SYNCS.PHASECHK.TRANS64 P0, [R6+URZ], R5 ;  /* 0x00000005060085a7 */ /* 0x000e64000800007f */
[----:B-1----:R-:W-:Y:S05]  /*d4f0*/  @!P0 BRA `(.L_x_310) ;  /* 0xfffffffc00f08947 */ /* 0x002fea000383ffff */
[----:B------:R-:W-:Y:S05]  /*d500*/  BRA `(.L_x_327) ;  /* 0xfffffff800c07947 */ /* 0x000fea000383ffff */
.L_x_328:
[----:B------:R-:W-:-:S00]  /*d510*/  BRA `(.L_x_328) ;  /* 0xfffffffc00fc7947 */ /* 0x000fc0000383ffff */
[----:B------:R-:W-:-:S00]  /*d520*/  NOP ;  /* 0x0000000000007918 */ /* 0x000fc00000000000 */
        /* <DEDUP_REMOVED lines=13> */
.L_x_329:


//--------------------- .nv.shared._ZN7cutlass13device_kernelINS_4gemm6kernel13GemmUniversalIN4cute5tupleIJiiiiEEENS1_10collective13CollectiveMmaINS1_40MainloopSm90TmaGmmaWarpSpecializedSparseILi10ENS5_IJNS4_1CILi1EEENSA_ILi2EEESB_EEENS1_35KernelTmaWarpSpecializedCooperativeEEENS5_IJNSA_ILi128EEENSA_ILi256EEENSA_ILi64EEEEEEaNS5_IJNS4_6LayoutINS5_IJiNS5_IJSC_iEEEiEEENS5_IJlNS5_IJSB_SC_EEElEEEEENSK_INS5_IJNS5_IJSI_iEEESQ_iEEENS5_IJNS5_IJSI_NSA_ILi4096EEEEEENS5_IJSB_lEEElEEEEEEEEaNS5_IJlSB_lEEENS4_8TiledMMAINS4_8MMA_AtomIJNS4_4SM904GMMA6SPARSE28GMMA_64x256x64_S32S8S8_SS_TNILNS12_9SparseSelE0EEEEEENSK_INS5_IJSC_SB_SB_EEENS5_IJSB_NSA_ILi0EEES19_EEEEENS5_IJNS4_10UnderscoreES1C_S1C_EEEEENS4_23SM90_TMA_LOAD_MULTICASTENS4_14ComposedLayoutINS4_7SwizzleILi1ELi4ELi3EEENS4_25smem_sparse_ptr_flag_bitsILi2ELi8EEENSK_INS5_IJNS5_IJSB_NSA_ILi8EEEEEENS5_IJSC_NSA_ILi32EEEEEEEEENS5_IJNS5_IJS19_SI_EEESN_EEEEEEEvNS4_8identityENS4_13SM90_TMA_LOADENS1G_INS1H_ILi2ELi4ELi3EEENS4_18smem_ptr_flag_bitsILi8EEENSK_INS5_IJS1L_SI_EEENS5_IJSI_SB_EEEEEEEvS1U_EENS_8epilogue10collective6detail29Sm90TmaWarpSpecializedAdapterINS25_15DefaultEpilogueIiNS5_IJSB_llEEES29_NS24_6thread17LinearCombinationIiLi1EiiLNS2A_9ScaleType4KindE0ELNS_15FloatRoundStyleE2EiEENS1_15EpilogueDefaultEEEEEvvEEEEvNT_6ParamsE --------------------------
	.section	.nv.shared._ZN7cutlass13device_kernelINS_4gemm6kernel13GemmUniversalIN4cute5tupleIJiiiiEEENS1_10collective13CollectiveMmaINS1_40MainloopSm90TmaGmmaWarpSpecializedSparseILi10ENS5_IJNS4_1CILi1EEENSA_ILi2EEESB_EEENS1_35KernelTmaWarpSpecializedCooperativeEEENS5_IJNSA_ILi128EEENSA_ILi256EEENSA_ILi64EEEEEEaNS5_IJNS4_6LayoutINS5_IJiNS5_IJSC_iEEEiEEENS5_IJlNS5_IJSB_SC_EEElEEEEENSK_INS5_IJNS5_IJSI_iEEESQ_iEEENS5_IJNS5_IJSI_NSA_ILi4096EEEEEENS5_IJSB_lEEElEEEEEEEEaNS5_IJlSB_lEEENS4_8TiledMMAINS4_8MMA_AtomIJNS4_4SM904GMMA6SPARSE28GMMA_64x256x64_S32S8S8_SS_TNILNS12_9SparseSelE0EEEEEENSK_INS5_IJSC_SB_SB_EEENS5_IJSB_NSA_ILi0EEES19_EEEEENS5_IJNS4_10UnderscoreES1C_S1C_EEEEENS4_23SM90_TMA_LOAD_MULTICASTENS4_14ComposedLayoutINS4_7SwizzleILi1ELi4ELi3EEENS4_25smem_sparse_ptr_flag_bitsILi2ELi8EEENSK_INS5_IJNS5_IJSB_NSA_ILi8EEEEEENS5_IJSC_NSA_ILi32EEEEEEEEENS5_IJNS5_IJS19_SI_EEESN_EEEEEEEvNS4_8identityENS4_13SM90_TMA_LOADENS1G_INS1H_ILi2ELi4ELi3EEENS4_18smem_ptr_flag_bitsILi8EEENSK_INS5_IJS1L_SI_EEENS5_IJSI_SB_EEEEEEEvS1U_EENS_8epilogue10collective6detail29Sm90TmaWarpSpecializedAdapterINS25_15DefaultEpilogueIiNS5_IJSB_llEEES29_NS24_6thread17LinearCombinationIiLi1EiiLNS2A_9ScaleType4KindE0ELNS_15FloatRoundStyleE2EiEENS1_15EpilogueDefaultEEEEEvvEEEEvNT_6ParamsE,"aw",@nobits
	.sectionflags	@""
	.align	16
	.zero		1024


//--------------------- .nv.shared.reserved.0     --------------------------
	.section	.nv.shared.reserved.0,"aw",@nobits
	.weak		__nv_reservedSMEM_offset_0_alias
	.size		__nv_reservedSMEM_offset_0_alias, 0, 0
	.other		__nv_reservedSMEM_offset_0_alias,@"STO_CUDA_RESERVED_SHARED STV_DEFAULT"
__nv_reservedSMEM_offset_0_alias:
	.zero		0


//--------------------- .nv.global                --------------------------
	.section	.nv.global,"aw",@nobits
.nv.global:
	.type		_ZN39_INTERNAL_7dcd330f_4_k_cu_7108fc2f_27974cute1_E,@object
	.size		_ZN39_INTERNAL_7dcd330f_4_k_cu_7108fc2f_27974cute1_E,(_ZN39_INTERNAL_7dcd330f_4_k_cu_7108fc2f_27974cuda3std3__45__cpo6cbeginE - _ZN39_INTERNAL_7dcd330f_4_k_cu_7108fc2f_27974cute1_E)
_ZN39_INTERNAL_7dcd330f_4_k_cu_7108fc2f_27974cute1_E:
	.zero		1
	.type		_ZN39_INTERNAL_7dcd330f_4_k_cu_7108fc2f_27974cuda3std3__45__cpo6cbeginE,@object
	.size		_ZN39_INTERNAL_7dcd330f_4_k_cu_7108fc2f_27974cuda3std3__45__cpo6cbeginE,(_ZN39_INTERNAL_7dcd330f_4_k_cu_7108fc2f_27974cuda3std3__48in_placeE - _ZN39_INTERNAL_7dcd330f_4_k_cu_7108fc2f_27974cuda3std3__45__cpo6cbeginE)
_ZN39_INTERNAL_7dcd330f_4_k_cu_7108fc2f_27974cuda3std3__45__cpo6cbeginE:
	.zero		1
	.type		_ZN39_INTERNAL_7dcd330f_4_k_cu_7108fc2f_27974cuda3std3__48in_placeE,@object
	.size		_ZN39_INTERNAL_7dcd330f_4_k_cu_7108fc2f_27974cuda3std3__48in_placeE,(_ZN39_INTERNAL_7dcd330f_4_k_cu_7108fc2f_27974cuda3std6ranges3__45__cpo9iter_moveE - _ZN39_INTERNAL_7dcd330f_4_k_cu_7108fc2f_27974cuda3std3__48in_placeE)
_ZN39_INTERNAL_7dcd330f_4_k_cu_7108fc2f_27974cuda3std3__48in_placeE:
	.zero		1
	.type		_ZN39_INTERNAL_7dcd330f_4_k_cu_7108fc2f_27974cuda3std6ranges3__45__cpo9iter_moveE,@object
	.size		_ZN39_INTERNAL_7dcd330f_4_k_cu_7108fc2f_27974cuda3std6ranges3__45__cpo9iter_moveE,(_ZN39_INTERNAL_7dcd330f_4_k_cu_7108fc2f_27974cuda3std3__45__cpo5beginE - _ZN39_INTERNAL_7dcd330f_4_k_cu_7108fc2f_27974cuda3std6ranges3__45__cpo9iter_moveE)
_ZN39_INTERNAL_7dcd330f_4_k_cu_7108fc2f_27974cuda3std6ranges3__45__cpo9iter_moveE:
	.zero		1
	.type		_ZN39_INTERNAL_7dcd330f_4_k_cu_7108fc2f_27974cuda3std3__45__cpo5beginE,@object
	.size		_ZN39_INTERNAL_7dcd330f_4_k_cu_7108fc2f_27974cuda3std3__45__cpo5beginE,(_ZN39_INTERNAL_7dcd330f_4_k_cu_7108fc2f_27974cuda3std3__441_GLOBAL__N__7dcd330f_4_k_cu_7108fc2f_27976ignoreE - _ZN39_INTERNAL_7dcd330f_4_k_cu_7108fc2f_27974cuda3std3__45__cpo5beginE)
_ZN39_INTERNAL_7dcd330f_4_k_cu_7108fc2f_27974cuda3std3__45__cpo5beginE:
	.zero		1
	.type		_ZN39_INTERNAL_7dcd330f_4_k_cu_7108fc2f_27974cuda3std3__441_GLOBAL__N__7dcd330f_4_k_cu_7108fc2f_27976ignoreE,@object
	.size		_ZN39_INTERNAL_7dcd330f_4_k_cu_7108fc2f_27974cuda3std3__441_GLOBAL__N__7dcd330f_4_k_cu_7108fc2f_27976ignoreE,(_ZN39_INTERNAL_7dcd330f_4_k_cu_7108fc2f_27974cute7productE - _ZN39_INTERNAL_7dcd330f_4_k_cu_7108fc2f_27974cuda3std3__441_GLOBAL__N__7dcd330f_4_k_cu_7108fc2f_27976ignoreE)
_ZN39_INTERNAL_7dcd330f_4_k_cu_7108fc2f_27974cuda3std3__441_GLOBAL__N__7dcd330f_4_k_cu_7108fc2f_27976ignoreE:
	.zero		1
	.type		_ZN39_INTERNAL_7dcd330f_4_k_cu_7108fc2f_27974cute7productE,@object
	.size		_ZN39_INTERNAL_7dcd330f_4_k_cu_7108fc2f_27974cute7productE,(_ZN39_INTERNAL_7dcd330f_4_k_cu_7108fc2f_27974cuda3std3__45__cpo3endE - _ZN39_INTERNAL_7dcd330f_4_k_cu_7108fc2f_27974cute7productE)
_ZN39_INTERNAL_7dcd330f_4_k_cu_7108fc2f_27974cute7productE:
	.zero		1
	.type		_ZN39_INTERNAL_7dcd330f_4_k_cu_7108fc2f_27974cuda3std3__45__cpo3endE,@object
	.size		_ZN39_INTERNAL_7dcd330f_4_k_cu_7108fc2f_27974cuda3std3__45__cpo3endE,(_ZN39_INTERNAL_7dcd330f_4_k_cu_7108fc2f_27974cuda3std3__419piecewise_constructE - _ZN39_INTERNAL_7dcd330f_4_k_cu_7108fc2f_27974cuda3std3__45__cpo3endE)
_ZN39_INTERNAL_7dcd330f_4_k_cu_7108fc2f_27974cuda3std3__45__cpo3endE:
	.zero		1
	.type		_ZN39_INTERNAL_7dcd330f_4_k_cu_7108fc2f_27974cuda3std3__419piecewise_constructE,@object
	.size		_ZN39_INTERNAL_7dcd330f_4_k_cu_7108fc2f_27974cuda3std3__419piecewise_constructE,(_ZN39_INTERNAL_7dcd330f_4_k_cu_7108fc2f_27974cuda3std3__45__cpo4cendE - _ZN39_INTERNAL_7dcd330f_4_k_cu_7108fc2f_27974cuda3std3__419piecewise_constructE)
_ZN39_INTERNAL_7dcd330f_4_k_cu_7108fc2f_27974cuda3std3__419piecewise_constructE:
	.zero		1
	.type		_ZN39_INTERNAL_7dcd330f_4_k_cu_7108fc2f_27974cuda3std3__45__cpo4cendE,@object
	.size		_ZN39_INTERNAL_7dcd330f_4_k_cu_7108fc2f_27974cuda3std3__45__cpo4cendE,(_ZN39_INTERNAL_7dcd330f_4_k_cu_7108fc2f_27974cuda3std6ranges3__45__cpo4swapE - _ZN39_INTERNAL_7dcd330f_4_k_cu_7108fc2f_27974cuda3std3__45__cpo4cendE)
_ZN39_INTERNAL_7dcd330f_4_k_cu_7108fc2f_27974cuda3std3__45__cpo4cendE:
	.zero		1
	.type		_ZN39_INTERNAL_7dcd330f_4_k_cu_7108fc2f_27974cuda3std6ranges3__45__cpo4swapE,@object
	.size		_ZN39_INTERNAL_7dcd330f_4_k_cu_7108fc2f_27974cuda3std6ranges3__45__cpo4swapE,(.L_7 - _ZN39_INTERNAL_7dcd330f_4_k_cu_7108fc2f_27974cuda3std6ranges3__45__cpo4swapE)
_ZN39_INTERNAL_7dcd330f_4_k_cu_7108fc2f_27974cuda3std6ranges3__45__cpo4swapE:
	.zero		1
.L_7:


//--------------------- .nv.constant0._ZN7cutlass13device_kernelINS_4gemm6kernel13GemmUniversalIN4cute5tupleIJiiiiEEENS1_10collective13CollectiveMmaINS1_40MainloopSm90TmaGmmaWarpSpecializedSparseILi10ENS5_IJNS4_1CILi1EEENSA_ILi2EEESB_EEENS1_35KernelTmaWarpSpecializedCooperativeEEENS5_IJNSA_ILi128EEENSA_ILi256EEENSA_ILi64EEEEEEaNS5_IJNS4_6LayoutINS5_IJiNS5_IJSC_iEEEiEEENS5_IJlNS5_IJSB_SC_EEElEEEEENSK_INS5_IJNS5_IJSI_iEEESQ_iEEENS5_IJNS5_IJSI_NSA_ILi4096EEEEEENS5_IJSB_lEEElEEEEEEEEaNS5_IJlSB_lEEENS4_8TiledMMAINS4_8MMA_AtomIJNS4_4SM904GMMA6SPARSE28GMMA_64x256x64_S32S8S8_SS_TNILNS12_9SparseSelE0EEEEEENSK_INS5_IJSC_SB_SB_EEENS5_IJSB_NSA_ILi0EEES19_EEEEENS5_IJNS4_10UnderscoreES1C_S1C_EEEEENS4_23SM90_TMA_LOAD_MULTICASTENS4_14ComposedLayoutINS4_7SwizzleILi1ELi4ELi3EEENS4_25smem_sparse_ptr_flag_bitsILi2ELi8EEENSK_INS5_IJNS5_IJSB_NSA_ILi8EEEEEENS5_IJSC_NSA_ILi32EEEEEEEEENS5_IJNS5_IJS19_SI_EEESN_EEEEEEEvNS4_8identityENS4_13SM90_TMA_LOADENS1G_INS1H_ILi2ELi4ELi3EEENS4_18smem_ptr_flag_bitsILi8EEENSK_INS5_IJS1L_SI_EEENS5_IJSI_SB_EEEEEEEvS1U_EENS_8epilogue10collective6detail29Sm90TmaWarpSpecializedAdapterINS25_15DefaultEpilogueIiNS5_IJSB_llEEES29_NS24_6thread17LinearCombinationIiLi1EiiLNS2A_9ScaleType4KindE0ELNS_15FloatRoundStyleE2EiEENS1_15EpilogueDefaultEEEEEvvEEEEvNT_6ParamsE --------------------------
	.section	.nv.constant0._ZN7cutlass13device_kernelINS_4gemm6kernel13GemmUniversalIN4cute5tupleIJiiiiEEENS1_10collective13CollectiveMmaINS1_40MainloopSm90TmaGmmaWarpSpecializedSparseILi10ENS5_IJNS4_1CILi1EEENSA_ILi2EEESB_EEENS1_35KernelTmaWarpSpecializedCooperativeEEENS5_IJNSA_ILi128EEENSA_ILi256EEENSA_ILi64EEEEEEaNS5_IJNS4_6LayoutINS5_IJiNS5_IJSC_iEEEiEEENS5_IJlNS5_IJSB_SC_EEElEEEEENSK_INS5_IJNS5_IJSI_iEEESQ_iEEENS5_IJNS5_IJSI_NSA_ILi4096EEEEEENS5_IJSB_lEEElEEEEEEEEaNS5_IJlSB_lEEENS4_8TiledMMAINS4_8MMA_AtomIJNS4_4SM904GMMA6SPARSE28GMMA_64x256x64_S32S8S8_SS_TNILNS12_9SparseSelE0EEEEEENSK_INS5_IJSC_SB_SB_EEENS5_IJSB_NSA_ILi0EEES19_EEEEENS5_IJNS4_10UnderscoreES1C_S1C_EEEEENS4_23SM90_TMA_LOAD_MULTICASTENS4_14ComposedLayoutINS4_7SwizzleILi1ELi4ELi3EEENS4_25smem_sparse_ptr_flag_bitsILi2ELi8EEENSK_INS5_IJNS5_IJSB_NSA_ILi8EEEEEENS5_IJSC_NSA_ILi32EEEEEEEEENS5_IJNS5_IJS19_SI_EEESN_EEEEEEEvNS4_8identityENS4_13SM90_TMA_LOADENS1G_INS1H_ILi2ELi4ELi3EEENS4_18smem_ptr_flag_bitsILi8EEENSK_INS5_IJS1L_SI_EEENS5_IJSI_SB_EEEEEEEvS1U_EENS_8epilogue10collective6detail29Sm90TmaWarpSpecializedAdapterINS25_15DefaultEpilogueIiNS5_IJSB_llEEES29_NS24_6thread17LinearCombinationIiLi1EiiLNS2A_9ScaleType4KindE0ELNS_15FloatRoundStyleE2EiEENS1_15EpilogueDefaultEEEEEvvEEEEvNT_6ParamsE,"a",@progbits
	.sectionflags	@""
	.align	4
.nv.constant0._ZN7cutlass13device_kernelINS_4gemm6kernel13GemmUniversalIN4cute5tupleIJiiiiEEENS1_10collective13CollectiveMmaINS1_40MainloopSm90TmaGmmaWarpSpecializedSparseILi10ENS5_IJNS4_1CILi1EEENSA_ILi2EEESB_EEENS1_35KernelTmaWarpSpecializedCooperativeEEENS5_IJNSA_ILi128EEENSA_ILi256EEENSA_ILi64EEEEEEaNS5_IJNS4_6LayoutINS5_IJiNS5_IJSC_iEEEiEEENS5_IJlNS5_IJSB_SC_EEElEEEEENSK_INS5_IJNS5_IJSI_iEEESQ_iEEENS5_IJNS5_IJSI_NSA_ILi4096EEEEEENS5_IJSB_lEEElEEEEEEEEaNS5_IJlSB_lEEENS4_8TiledMMAINS4_8MMA_AtomIJNS4_4SM904GMMA6SPARSE28GMMA_64x256x64_S32S8S8_SS_TNILNS12_9SparseSelE0EEEEEENSK_INS5_IJSC_SB_SB_EEENS5_IJSB_NSA_ILi0EEES19_EEEEENS5_IJNS4_10UnderscoreES1C_S1C_EEEEENS4_23SM90_TMA_LOAD_MULTICASTENS4_14ComposedLayoutINS4_7SwizzleILi1ELi4ELi3EEENS4_25smem_sparse_ptr_flag_bitsILi2ELi8EEENSK_INS5_IJNS5_IJSB_NSA_ILi8EEEEEENS5_IJSC_NSA_ILi32EEEEEEEEENS5_IJNS5_IJS19_SI_EEESN_EEEEEEEvNS4_8identityENS4_13SM90_TMA_LOADENS1G_INS1H_ILi2ELi4ELi3EEENS4_18smem_ptr_flag_bitsILi8EEENSK_INS5_IJS1L_SI_EEENS5_IJSI_SB_EEEEEEEvS1U_EENS_8epilogue10collective6detail29Sm90TmaWarpSpecializedAdapterINS25_15DefaultEpilogueIiNS5_IJSB_llEEES29_NS24_6thread17LinearCombinationIiLi1EiiLNS2A_9ScaleType4KindE0ELNS_15FloatRoundStyleE2EiEENS1_15EpilogueDefaultEEEEEvvEEEEvNT_6ParamsE:
	.zero		1920


//--------------------- SYMBOLS --------------------------

	.type		.nv.reservedSmem.offset0,@object
	.size		.nv.reservedSmem.offset0,0x4
